// auto-generated by cutlass_sweep.gemm — config: {"arch": "sm_100", "cluster_m": 1, "cluster_n": 2, "dtype": "fp16", "dtype_b": "fp16", "layout": "tt", "stages": 6, "tile_k": 64, "tile_m": 128, "tile_n": 128}
#include "cutlass/cutlass.h"
#include "cutlass/gemm/collective/collective_builder.hpp"
#include "cutlass/gemm/device/gemm_universal_adapter.h"
#include "cutlass/gemm/kernel/gemm_universal.hpp"
#include "cutlass/epilogue/collective/collective_builder.hpp"

using ElemA = cutlass::half_t;
using ElemB = cutlass::half_t;
using ElemCD = cutlass::half_t;
using Acc  = float;
using TileShape    = cute::Shape<cute::_128, cute::_128, cute::_64>;
using ClusterShape = cute::Shape<cute::_1, cute::_2, cute::_1>;

using CollectiveEpilogue = typename cutlass::epilogue::collective::CollectiveBuilder<
    cutlass::arch::Sm100, cutlass::arch::OpClassTensorOp,
    TileShape, ClusterShape,
    cutlass::epilogue::collective::EpilogueTileAuto,
    Acc, Acc,
    ElemCD, cutlass::layout::RowMajor, 128 / cutlass::sizeof_bits<ElemCD>::value,
    ElemCD, cutlass::layout::RowMajor, 128 / cutlass::sizeof_bits<ElemCD>::value,
    cutlass::epilogue::collective::EpilogueScheduleAuto
  >::CollectiveOp;

using CollectiveMainloop = typename cutlass::gemm::collective::CollectiveBuilder<
    cutlass::arch::Sm100, cutlass::arch::OpClassTensorOp,
    ElemA, cutlass::layout::ColumnMajor, 128 / cutlass::sizeof_bits<ElemA>::value,
    ElemB, cutlass::layout::ColumnMajor, 128 / cutlass::sizeof_bits<ElemB>::value,
    Acc,
    TileShape, ClusterShape,
    cutlass::gemm::collective::StageCount<6>,
    cutlass::gemm::collective::KernelScheduleAuto
  >::CollectiveOp;

using GemmKernel = cutlass::gemm::kernel::GemmUniversal<
    cute::Shape<int,int,int,int>,
    CollectiveMainloop,
    CollectiveEpilogue
>;
using Gemm = cutlass::gemm::device::GemmUniversalAdapter<GemmKernel>;

// Force the device kernel symbol into the cubin without needing a host main.
auto* _anchor = &cutlass::device_kernel<GemmKernel>;


// ===== COMPILED SASS (sm_100a) =====

	.target	sm_100a

	.elftype	@"ET_EXEC"


//--------------------- .note.nv.tkinfo           --------------------------
	.section	.note.nv.tkinfo,"",@"SHT_NOTE"
	.sectionflags	@"SHF_NOTE_NV_TKINFO"
	.tkinfo
        /*0018*/ 	.word	0x00000002
        /*0030*/ 	.string	""
        /*0030*/ 	.string	"ptxas"
        /*0030*/ 	.string	"Cuda compilation tools, release 13.0, V13.0.88"
        /*0030*/ 	.string	"Build cuda_13.0.r13.0/compiler.36424714_0"
        /*0030*/ 	.string	"-arch sm_100a -m 64 "



//--------------------- .note.nv.cuinfo           --------------------------
	.section	.note.nv.cuinfo,"",@"SHT_NOTE"
	.sectionflags	@"SHF_NOTE_NV_CUINFO"
        /*0018*/ 	.short	0x0002
        /*001a*/ 	.short	0x0064
        /*001c*/ 	.short	0x0082
	.zero		2


//--------------------- .nv.info                  --------------------------
	.section	.nv.info,"",@"SHT_CUDA_INFO"
	.align	4


	//----- nvinfo : EIATTR_REGCOUNT
	.align		4
        /*0000*/ 	.byte	0x04, 0x2f
        /*0002*/ 	.short	(.L_19 - .L_18)
	.align		4
.L_18:
        /*0004*/ 	.word	index@(_ZN7cutlass13device_kernelINS_4gemm6kernel13GemmUniversalIN4cute5tupleIJiiiiEEENS1_10collective13CollectiveMmaINS1_35MainloopSm100TmaUmmaWarpSpecializedILi6ELi2ELi4ENS5_IJNS4_1CILi1EEENSA_ILi2EEESB_EEEEENS5_IJNSA_ILi128EEESF_NSA_ILi64EEEEEENS_6half_tENS5_IJSB_llEEESI_NS5_IJlSB_lEEENS4_8TiledMMAINS4_8MMA_AtomIJNS4_20SM100_MMA_F16BF16_SSISI_SI_fLi128ELi128ELNS4_4UMMA5MajorE1ELSP_0ELNSO_7ScaleInE0ELSQ_0EEEEEENS4_6LayoutINS5_IJSB_SB_SB_EEENS5_IJNSA_ILi0EEESV_SV_EEEEENS5_IJNS4_10UnderscoreESY_SY_EEEEENS4_23SM90_TMA_LOAD_MULTICASTENS4_14ComposedLayoutINS4_7SwizzleILi3ELi4ELi3EEENS4_18smem_ptr_flag_bitsILi16EEENST_INS5_IJSG_NSA_ILi8EEEEEENS5_IJSB_SG_EEEEEEEvNS4_8identityENS4_13SM90_TMA_LOADENS12_IS14_S16_NST_INS5_IJS17_SG_EEENS5_IJSG_SB_EEEEEEEvS1C_EENS_8epilogue10collective18CollectiveEpilogueINS1J_23Sm100TmaWarpSpecializedILi4ELi2ELi32ELb1ELb0EEEJSH_NS5_IJNST_ISF_SB_EENST_INSA_ILi32EEESB_EEEEESI_SK_SI_SK_NS1J_6fusion15FusionCallbacksIS1N_NS1S_17LinearCombinationISI_fSI_fLNS_15FloatRoundStyleE2EEESH_S1R_JEEENS4_5SM1004TMEM4LOAD26SM100_TMEM_LOAD_32dp32b32xES1D_NS12_INS13_ILi2ELi4ELi3EEES16_NST_INS5_IJS17_S1P_EEENS5_IJS1P_SB_EEEEEEENS4_39AutoVectorizingCopyWithAssumedAlignmentILi128EEENS4_14SM90_TMA_STOREES26_S28_S28_EEEvvEEEEvNT_6ParamsE)
        /*0008*/ 	.word	0x0000006e


	//----- nvinfo : EIATTR_FRAME_SIZE
	.align		4
.L_19:
        /*000c*/ 	.byte	0x04, 0x11
        /*000e*/ 	.short	(.L_21 - .L_20)
	.align		4
.L_20:
        /*0010*/ 	.word	index@($__internal_2_$__cuda_sm10x_tcgen05_guardrail_trap_unallocated_columns_being_dealloced)
        /*0014*/ 	.word	0x00000000


	//----- nvinfo : EIATTR_FRAME_SIZE
	.align		4
.L_21:
        /*0018*/ 	.byte	0x04, 0x11
        /*001a*/ 	.short	(.L_23 - .L_22)
	.align		4
.L_22:
        /*001c*/ 	.word	index@($__internal_1_$__cuda_sm10x_tcgen05_guardrail_trap_phase_invalid_during_alloc)
        /*0020*/ 	.word	0x00000000


	//----- nvinfo : EIATTR_FRAME_SIZE
	.align		4
.L_23:
        /*0024*/ 	.byte	0x04, 0x11
        /*0026*/ 	.short	(.L_25 - .L_24)
	.align		4
.L_24:
        /*0028*/ 	.word	index@($__internal_0_$__cuda_sm10x_tcgen05_guardrail_trap_col_being_dealloced_not_returned_by_alloc)
        /*002c*/ 	.word	0x00000000


	//----- nvinfo : EIATTR_FRAME_SIZE
	.align		4
.L_25:
        /*0030*/ 	.byte	0x04, 0x11
        /*0032*/ 	.short	(.L_27 - .L_26)
	.align		4
.L_26:
        /*0034*/ 	.word	index@(_ZN7cutlass13device_kernelINS_4gemm6kernel13GemmUniversalIN4cute5tupleIJiiiiEEENS1_10collective13CollectiveMmaINS1_35MainloopSm100TmaUmmaWarpSpecializedILi6ELi2ELi4ENS5_IJNS4_1CILi1EEENSA_ILi2EEESB_EEEEENS5_IJNSA_ILi128EEESF_NSA_ILi64EEEEEENS_6half_tENS5_IJSB_llEEESI_NS5_IJlSB_lEEENS4_8TiledMMAINS4_8MMA_AtomIJNS4_20SM100_MMA_F16BF16_SSISI_SI_fLi128ELi128ELNS4_4UMMA5MajorE1ELSP_0ELNSO_7ScaleInE0ELSQ_0EEEEEENS4_6LayoutINS5_IJSB_SB_SB_EEENS5_IJNSA_ILi0EEESV_SV_EEEEENS5_IJNS4_10UnderscoreESY_SY_EEEEENS4_23SM90_TMA_LOAD_MULTICASTENS4_14ComposedLayoutINS4_7SwizzleILi3ELi4ELi3EEENS4_18smem_ptr_flag_bitsILi16EEENST_INS5_IJSG_NSA_ILi8EEEEEENS5_IJSB_SG_EEEEEEEvNS4_8identityENS4_13SM90_TMA_LOADENS12_IS14_S16_NST_INS5_IJS17_SG_EEENS5_IJSG_SB_EEEEEEEvS1C_EENS_8epilogue10collective18CollectiveEpilogueINS1J_23Sm100TmaWarpSpecializedILi4ELi2ELi32ELb1ELb0EEEJSH_NS5_IJNST_ISF_SB_EENST_INSA_ILi32EEESB_EEEEESI_SK_SI_SK_NS1J_6fusion15FusionCallbacksIS1N_NS1S_17LinearCombinationISI_fSI_fLNS_15FloatRoundStyleE2EEESH_S1R_JEEENS4_5SM1004TMEM4LOAD26SM100_TMEM_LOAD_32dp32b32xES1D_NS12_INS13_ILi2ELi4ELi3EEES16_NST_INS5_IJS17_S1P_EEENS5_IJS1P_SB_EEEEEEENS4_39AutoVectorizingCopyWithAssumedAlignmentILi128EEENS4_14SM90_TMA_STOREES26_S28_S28_EEEvvEEEEvNT_6ParamsE)
        /*0038*/ 	.word	0x00000000


	//----- nvinfo : EIATTR_MIN_STACK_SIZE
	.align		4
.L_27:
        /*003c*/ 	.byte	0x04, 0x12
        /*003e*/ 	.short	(.L_29 - .L_28)
	.align		4
.L_28:
        /*0040*/ 	.word	index@(_ZN7cutlass13device_kernelINS_4gemm6kernel13GemmUniversalIN4cute5tupleIJiiiiEEENS1_10collective13CollectiveMmaINS1_35MainloopSm100TmaUmmaWarpSpecializedILi6ELi2ELi4ENS5_IJNS4_1CILi1EEENSA_ILi2EEESB_EEEEENS5_IJNSA_ILi128EEESF_NSA_ILi64EEEEEENS_6half_tENS5_IJSB_llEEESI_NS5_IJlSB_lEEENS4_8TiledMMAINS4_8MMA_AtomIJNS4_20SM100_MMA_F16BF16_SSISI_SI_fLi128ELi128ELNS4_4UMMA5MajorE1ELSP_0ELNSO_7ScaleInE0ELSQ_0EEEEEENS4_6LayoutINS5_IJSB_SB_SB_EEENS5_IJNSA_ILi0EEESV_SV_EEEEENS5_IJNS4_10UnderscoreESY_SY_EEEEENS4_23SM90_TMA_LOAD_MULTICASTENS4_14ComposedLayoutINS4_7SwizzleILi3ELi4ELi3EEENS4_18smem_ptr_flag_bitsILi16EEENST_INS5_IJSG_NSA_ILi8EEEEEENS5_IJSB_SG_EEEEEEEvNS4_8identityENS4_13SM90_TMA_LOADENS12_IS14_S16_NST_INS5_IJS17_SG_EEENS5_IJSG_SB_EEEEEEEvS1C_EENS_8epilogue10collective18CollectiveEpilogueINS1J_23Sm100TmaWarpSpecializedILi4ELi2ELi32ELb1ELb0EEEJSH_NS5_IJNST_ISF_SB_EENST_INSA_ILi32EEESB_EEEEESI_SK_SI_SK_NS1J_6fusion15FusionCallbacksIS1N_NS1S_17LinearCombinationISI_fSI_fLNS_15FloatRoundStyleE2EEESH_S1R_JEEENS4_5SM1004TMEM4LOAD26SM100_TMEM_LOAD_32dp32b32xES1D_NS12_INS13_ILi2ELi4ELi3EEES16_NST_INS5_IJS17_S1P_EEENS5_IJS1P_SB_EEEEEEENS4_39AutoVectorizingCopyWithAssumedAlignmentILi128EEENS4_14SM90_TMA_STOREES26_S28_S28_EEEvvEEEEvNT_6ParamsE)
        /*0044*/ 	.word	0x00000000
.L_29:


//--------------------- .nv.compat                --------------------------
	.section	.nv.compat,"",@"SHT_CUDA_COMPAT_INFO"
	.align	4
        /*0000*/ 	.byte	0x02, 0x09, 0x01, 0x00, 0x02, 0x02, 0x02, 0x00, 0x02, 0x05, 0x05, 0x00, 0x03, 0x07, 0x01, 0x01
        /*0010*/ 	.byte	0x02, 0x03, 0x01, 0x00, 0x02, 0x06, 0x01, 0x00, 0x04, 0x0b, 0x08, 0x00, 0x09, 0x00, 0x00, 0x00
        /*0020*/ 	.byte	0x00, 0x00, 0x00, 0x00


//--------------------- .nv.info._ZN7cutlass13device_kernelINS_4gemm6kernel13GemmUniversalIN4cute5tupleIJiiiiEEENS1_10collective13CollectiveMmaINS1_35MainloopSm100TmaUmmaWarpSpecializedILi6ELi2ELi4ENS5_IJNS4_1CILi1EEENSA_ILi2EEESB_EEEEENS5_IJNSA_ILi128EEESF_NSA_ILi64EEEEEENS_6half_tENS5_IJSB_llEEESI_NS5_IJlSB_lEEENS4_8TiledMMAINS4_8MMA_AtomIJNS4_20SM100_MMA_F16BF16_SSISI_SI_fLi128ELi128ELNS4_4UMMA5MajorE1ELSP_0ELNSO_7ScaleInE0ELSQ_0EEEEEENS4_6LayoutINS5_IJSB_SB_SB_EEENS5_IJNSA_ILi0EEESV_SV_EEEEENS5_IJNS4_10UnderscoreESY_SY_EEEEENS4_23SM90_TMA_LOAD_MULTICASTENS4_14ComposedLayoutINS4_7SwizzleILi3ELi4ELi3EEENS4_18smem_ptr_flag_bitsILi16EEENST_INS5_IJSG_NSA_ILi8EEEEEENS5_IJSB_SG_EEEEEEEvNS4_8identityENS4_13SM90_TMA_LOADENS12_IS14_S16_NST_INS5_IJS17_SG_EEENS5_IJSG_SB_EEEEEEEvS1C_EENS_8epilogue10collective18CollectiveEpilogueINS1J_23Sm100TmaWarpSpecializedILi4ELi2ELi32ELb1ELb0EEEJSH_NS5_IJNST_ISF_SB_EENST_INSA_ILi32EEESB_EEEEESI_SK_SI_SK_NS1J_6fusion15FusionCallbacksIS1N_NS1S_17LinearCombinationISI_fSI_fLNS_15FloatRoundStyleE2EEESH_S1R_JEEENS4_5SM1004TMEM4LOAD26SM100_TMEM_LOAD_32dp32b32xES1D_NS12_INS13_ILi2ELi4ELi3EEES16_NST_INS5_IJS17_S1P_EEENS5_IJS1P_SB_EEEEEEENS4_39AutoVectorizingCopyWithAssumedAlignmentILi128EEENS4_14SM90_TMA_STOREES26_S28_S28_EEEvvEEEEvNT_6ParamsE --------------------------
	.section	.nv.info._ZN7cutlass13device_kernelINS_4gemm6kernel13GemmUniversalIN4cute5tupleIJiiiiEEENS1_10collective13CollectiveMmaINS1_35MainloopSm100TmaUmmaWarpSpecializedILi6ELi2ELi4ENS5_IJNS4_1CILi1EEENSA_ILi2EEESB_EEEEENS5_IJNSA_ILi128EEESF_NSA_ILi64EEEEEENS_6half_tENS5_IJSB_llEEESI_NS5_IJlSB_lEEENS4_8TiledMMAINS4_8MMA_AtomIJNS4_20SM100_MMA_F16BF16_SSISI_SI_fLi128ELi128ELNS4_4UMMA5MajorE1ELSP_0ELNSO_7ScaleInE0ELSQ_0EEEEEENS4_6LayoutINS5_IJSB_SB_SB_EEENS5_IJNSA_ILi0EEESV_SV_EEEEENS5_IJNS4_10UnderscoreESY_SY_EEEEENS4_23SM90_TMA_LOAD_MULTICASTENS4_14ComposedLayoutINS4_7SwizzleILi3ELi4ELi3EEENS4_18smem_ptr_flag_bitsILi16EEENST_INS5_IJSG_NSA_ILi8EEEEEENS5_IJSB_SG_EEEEEEEvNS4_8identityENS4_13SM90_TMA_LOADENS12_IS14_S16_NST_INS5_IJS17_SG_EEENS5_IJSG_SB_EEEEEEEvS1C_EENS_8epilogue10collective18CollectiveEpilogueINS1J_23Sm100TmaWarpSpecializedILi4ELi2ELi32ELb1ELb0EEEJSH_NS5_IJNST_ISF_SB_EENST_INSA_ILi32EEESB_EEEEESI_SK_SI_SK_NS1J_6fusion15FusionCallbacksIS1N_NS1S_17LinearCombinationISI_fSI_fLNS_15FloatRoundStyleE2EEESH_S1R_JEEENS4_5SM1004TMEM4LOAD26SM100_TMEM_LOAD_32dp32b32xES1D_NS12_INS13_ILi2ELi4ELi3EEES16_NST_INS5_IJS17_S1P_EEENS5_IJS1P_SB_EEEEEEENS4_39AutoVectorizingCopyWithAssumedAlignmentILi128EEENS4_14SM90_TMA_STOREES26_S28_S28_EEEvvEEEEvNT_6ParamsE,"",@"SHT_CUDA_INFO"
	.sectionflags	@""
	.align	4


	//----- nvinfo : EIATTR_CUDA_API_VERSION
	.align		4
        /*0000*/ 	.byte	0x04, 0x37
        /*0002*/ 	.short	(.L_31 - .L_30)
.L_30:
        /*0004*/ 	.word	0x00000082


	//----- nvinfo : EIATTR_KPARAM_INFO
	.align		4
.L_31:
        /*0008*/ 	.byte	0x04, 0x17
        /*000a*/ 	.short	(.L_33 - .L_32)
.L_32:
        /*000c*/ 	.word	0x00000000
        /*0010*/ 	.short	0x0000
        /*0012*/ 	.short	0x0000
        /*0014*/ 	.byte	0x00, 0xf0, 0x01, 0x20


	//----- nvinfo : EIATTR_AT_ENTRY_FRAGMENTS
	.align		4
.L_33:
        /*0018*/ 	.byte	0x04, 0x4f
        /*001a*/ 	.short	(.L_35 - .L_34)


	//   ....[0]....
.L_34:
        /*001c*/ 	.word	0x00000006


	//----- nvinfo : EIATTR_RESERVED_SMEM_USED
	.align		4
.L_35:
        /*0020*/ 	.byte	0x01, 0x41
	.zero		2


	//----- nvinfo : EIATTR_SPARSE_MMA_MASK
	.align		4
        /*0024*/ 	.byte	0x03, 0x50
        /*0026*/ 	.short	0x0000


	//----- nvinfo : EIATTR_TCGEN05_1CTA_USED
	.align		4
        /*0028*/ 	.byte	0x01, 0x51
	.zero		2


	//----- nvinfo : EIATTR_MAXREG_COUNT
	.align		4
        /*002c*/ 	.byte	0x03, 0x1b
        /*002e*/ 	.short	0x00ff


	//----- nvinfo : EIATTR_NUM_BARRIERS
	.align		4
        /*0030*/ 	.byte	0x02, 0x4c
        /*0032*/ 	.byte	0x07
	.zero		1


	//----- nvinfo : EIATTR_EXTERNS
	.align		4
        /*0034*/ 	.byte	0x04, 0x0f
        /*0036*/ 	.short	(.L_37 - .L_36)


	//   ....[0]....
	.align		4
.L_36:
        /*0038*/ 	.word	index@(__assertfail)


	//----- nvinfo : EIATTR_MERCURY_ISA_VERSION
	.align		4
.L_37:
        /*003c*/ 	.byte	0x03, 0x5f
        /*003e*/ 	.short	0x0101


	//----- nvinfo : EIATTR_INT_WARP_WIDE_INSTR_OFFSETS
	.align		4
        /*0040*/ 	.byte	0x04, 0x31
        /*0042*/ 	.short	(.L_39 - .L_38)


	//   ....[0]....
.L_38:
        /*0044*/ 	.word	0x00002150


	//   ....[1]....
        /*0048*/ 	.word	0x00003cd0


	//   ....[2]....
        /*004c*/ 	.word	0x00003d00


	//   ....[3]....
        /*0050*/ 	.word	0x00003d50


	//   ....[4]....
        /*0054*/ 	.word	0x00004640


	//   ....[5]....
        /*0058*/ 	.word	0x00004690


	//   ....[6]....
        /*005c*/ 	.word	0x00004780


	//   ....[7]....
        /*0060*/ 	.word	0x000047f0


	//   ....[8]....
        /*0064*/ 	.word	0x00004900


	//   ....[9]....
        /*0068*/ 	.word	0x00004990


	//   ....[10]....
        /*006c*/ 	.word	0x00004b60


	//   ....[11]....
        /*0070*/ 	.word	0x00004ca0


	//----- nvinfo : EIATTR_COOP_GROUP_MASK_REGIDS
	.align		4
.L_39:
        /*0074*/ 	.byte	0x04, 0x29
        /*0076*/ 	.short	(.L_41 - .L_40)


	//   ....[0]....
.L_40:
        /*0078*/ 	.word	0xffffffff


	//   ....[1]....
        /*007c*/ 	.word	0xffffffff


	//   ....[2]....
        /*0080*/ 	.word	0xffffffff


	//   ....[3]....
        /*0084*/ 	.word	0xffffffff


	//   ....[4]....
        /*0088*/ 	.word	0xffffffff


	//   ....[5]....
        /*008c*/ 	.word	0xffffffff


	//   ....[6]....
        /*0090*/ 	.word	0xffffffff


	//   ....[7]....
        /*0094*/ 	.word	0xffffffff


	//   ....[8]....
        /*0098*/ 	.word	0xffffffff


	//   ....[9]....
        /*009c*/ 	.word	0xffffffff


	//   ....[10]....
        /*00a0*/ 	.word	0xffffffff


	//   ....[11]....
        /*00a4*/ 	.word	0xffffffff


	//   ....[12]....
        /*00a8*/ 	.word	0xffffffff


	//   ....[13]....
        /*00ac*/ 	.word	0xffffffff


	//----- nvinfo : EIATTR_COOP_GROUP_INSTR_OFFSETS
	.align		4
.L_41:
        /*00b0*/ 	.byte	0x04, 0x28
        /*00b2*/ 	.short	(.L_43 - .L_42)


	//   ....[0]....
.L_42:
        /*00b4*/ 	.word	0x00000090


	//   ....[1]....
        /*00b8*/ 	.word	0x000004d0


	//   ....[2]....
        /*00bc*/ 	.word	0x000006c0


	//   ....[3]....
        /*00c0*/ 	.word	0x00000860


	//   ....[4]....
        /*00c4*/ 	.word	0x00000960


	//   ....[5]....
        /*00c8*/ 	.word	0x00000ad0


	//   ....[6]....
        /*00cc*/ 	.word	0x00000c70


	//   ....[7]....
        /*00d0*/ 	.word	0x00000e20


	//   ....[8]....
        /*00d4*/ 	.word	0x00002030


	//   ....[9]....
        /*00d8*/ 	.word	0x00002f30


	//   ....[10]....
        /*00dc*/ 	.word	0x00003140


	//   ....[11]....
        /*00e0*/ 	.word	0x00003170


	//   ....[12]....
        /*00e4*/ 	.word	0x00003bc0


	//   ....[13]....
        /*00e8*/ 	.word	0x00003df0


	//----- nvinfo : EIATTR_VRC_CTA_INIT_COUNT
	.align		4
.L_43:
        /*00ec*/ 	.byte	0x02, 0x4a
        /*00ee*/ 	.byte	0x80
	.zero		1


	//----- nvinfo : EIATTR_SYSCALL_OFFSETS
	.align		4
        /*00f0*/ 	.byte	0x04, 0x46
        /*00f2*/ 	.short	(.L_45 - .L_44)


	//   ....[0]....
.L_44:
        /*00f4*/ 	.word	0x00005740


	//   ....[1]....
        /*00f8*/ 	.word	0x00005830


	//   ....[2]....
        /*00fc*/ 	.word	0x00005fa0


	//   ....[3]....
        /*0100*/ 	.word	0x00006c20


	//   ....[4]....
        /*0104*/ 	.word	0x00007870


	//   ....[5]....
        /*0108*/ 	.word	0x000084c0


	//----- nvinfo : EIATTR_MBARRIER_INSTR_OFFSETS
	.align		4
.L_45:
        /*010c*/ 	.byte	0x04, 0x39
        /*010e*/ 	.short	(.L_47 - .L_46)


	//   ....[0]....
.L_46:
        /*0110*/ 	.word	0x000005f0
        /*0114*/ 	.word	0x000000ff
        /*0118*/ 	.word	0x00000000
        /*011c*/ 	.short	0x0100
        /*011e*/ 	.byte	0x08
	.zero		1


	//   ....[1]....
        /*0120*/ 	.word	0x00000600
        /*0124*/ 	.word	0x000000ff
        /*0128*/ 	.word	0x00000030
        /*012c*/ 	.short	0x0100
        /*012e*/ 	.byte	0x08
	.zero		1


	//   ....[2]....
        /*0130*/ 	.word	0x00000610
        /*0134*/ 	.word	0x000000ff
        /*0138*/ 	.word	0x00000008
        /*013c*/ 	.short	0x0100
        /*013e*/ 	.byte	0x08
	.zero		1


	//   ....[3]....
        /*0140*/ 	.word	0x00000620
        /*0144*/ 	.word	0x000000ff
        /*0148*/ 	.word	0x00000038
        /*014c*/ 	.short	0x0100
        /*014e*/ 	.byte	0x08
	.zero		1


	//   ....[4]....
        /*0150*/ 	.word	0x00000630
        /*0154*/ 	.word	0x000000ff
        /*0158*/ 	.word	0x00000010
        /*015c*/ 	.short	0x0100
        /*015e*/ 	.byte	0x08
	.zero		1


	//   ....[5]....
        /*0160*/ 	.word	0x00000640
        /*0164*/ 	.word	0x000000ff
        /*0168*/ 	.word	0x00000040
        /*016c*/ 	.short	0x0100
        /*016e*/ 	.byte	0x08
	.zero		1


	//   ....[6]....
        /*0170*/ 	.word	0x00000650
        /*0174*/ 	.word	0x000000ff
        /*0178*/ 	.word	0x00000018
        /*017c*/ 	.short	0x0100
        /*017e*/ 	.byte	0x08
	.zero		1


	//   ....[7]....
        /*0180*/ 	.word	0x00000660
        /*0184*/ 	.word	0x000000ff
        /*0188*/ 	.word	0x00000048
        /*018c*/ 	.short	0x0100
        /*018e*/ 	.byte	0x08
	.zero		1


	//   ....[8]....
        /*0190*/ 	.word	0x00000670
        /*0194*/ 	.word	0x000000ff
        /*0198*/ 	.word	0x00000020
        /*019c*/ 	.short	0x0100
        /*019e*/ 	.byte	0x08
	.zero		1


	//   ....[9]....
        /*01a0*/ 	.word	0x00000680
        /*01a4*/ 	.word	0x000000ff
        /*01a8*/ 	.word	0x00000050
        /*01ac*/ 	.short	0x0100
        /*01ae*/ 	.byte	0x08
	.zero		1


	//   ....[10]....
        /*01b0*/ 	.word	0x00000690
        /*01b4*/ 	.word	0x000000ff
        /*01b8*/ 	.word	0x00000028
        /*01bc*/ 	.short	0x0100
        /*01be*/ 	.byte	0x08
	.zero		1


	//   ....[11]....
        /*01c0*/ 	.word	0x000006a0
        /*01c4*/ 	.word	0x000000ff
        /*01c8*/ 	.word	0x00000058
        /*01cc*/ 	.short	0x0100
        /*01ce*/ 	.byte	0x08
	.zero		1


	//   ....[12]....
        /*01d0*/ 	.word	0x000007d0
        /*01d4*/ 	.word	0x000000ff
        /*01d8*/ 	.word	0x00000060
        /*01dc*/ 	.short	0x0100
        /*01de*/ 	.byte	0x08
	.zero		1


	//   ....[13]....
        /*01e0*/ 	.word	0x000007e0
        /*01e4*/ 	.word	0x000000ff
        /*01e8*/ 	.word	0x00000080
        /*01ec*/ 	.short	0x0100
        /*01ee*/ 	.byte	0x08
	.zero		1


	//   ....[14]....
        /*01f0*/ 	.word	0x000007f0
        /*01f4*/ 	.word	0x000000ff
        /*01f8*/ 	.word	0x00000068
        /*01fc*/ 	.short	0x0100
        /*01fe*/ 	.byte	0x08
	.zero		1


	//   ....[15]....
        /*0200*/ 	.word	0x00000800
        /*0204*/ 	.word	0x000000ff
        /*0208*/ 	.word	0x00000088
        /*020c*/ 	.short	0x0100
        /*020e*/ 	.byte	0x08
	.zero		1


	//   ....[16]....
        /*0210*/ 	.word	0x00000810
        /*0214*/ 	.word	0x000000ff
        /*0218*/ 	.word	0x00000070
        /*021c*/ 	.short	0x0100
        /*021e*/ 	.byte	0x08
	.zero		1


	//   ....[17]....
        /*0220*/ 	.word	0x00000820
        /*0224*/ 	.word	0x000000ff
        /*0228*/ 	.word	0x00000090
        /*022c*/ 	.short	0x0100
        /*022e*/ 	.byte	0x08
	.zero		1


	//   ....[18]....
        /*0230*/ 	.word	0x00000830
        /*0234*/ 	.word	0x000000ff
        /*0238*/ 	.word	0x00000078
        /*023c*/ 	.short	0x0100
        /*023e*/ 	.byte	0x08
	.zero		1


	//   ....[19]....
        /*0240*/ 	.word	0x00000840
        /*0244*/ 	.word	0x000000ff
        /*0248*/ 	.word	0x00000098
        /*024c*/ 	.short	0x0100
        /*024e*/ 	.byte	0x08
	.zero		1


	//   ....[20]....
        /*0250*/ 	.word	0x00000930
        /*0254*/ 	.word	0x000000ff
        /*0258*/ 	.word	0x000000a0
        /*025c*/ 	.short	0x0100
        /*025e*/ 	.byte	0x06
	.zero		1


	//   ....[21]....
        /*0260*/ 	.word	0x00000940
        /*0264*/ 	.word	0x000000ff
        /*0268*/ 	.word	0x000000a8
        /*026c*/ 	.short	0x0100
        /*026e*/ 	.byte	0x06
	.zero		1


	//   ....[22]....
        /*0270*/ 	.word	0x00000a80
        /*0274*/ 	.word	0x000000ff
        /*0278*/ 	.word	0x000000b0
        /*027c*/ 	.short	0x0100
        /*027e*/ 	.byte	0x06
	.zero		1


	//   ....[23]....
        /*0280*/ 	.word	0x00000a90
        /*0284*/ 	.word	0x000000ff
        /*0288*/ 	.word	0x000000c0
        /*028c*/ 	.short	0x0100
        /*028e*/ 	.byte	0x06
	.zero		1


	//   ....[24]....
        /*0290*/ 	.word	0x00000aa0
        /*0294*/ 	.word	0x000000ff
        /*0298*/ 	.word	0x000000b8
        /*029c*/ 	.short	0x0100
        /*029e*/ 	.byte	0x06
	.zero		1


	//   ....[25]....
        /*02a0*/ 	.word	0x00000ab0
        /*02a4*/ 	.word	0x000000ff
        /*02a8*/ 	.word	0x000000c8
        /*02ac*/ 	.short	0x0100
        /*02ae*/ 	.byte	0x06
	.zero		1


	//   ....[26]....
        /*02b0*/ 	.word	0x00000be0
        /*02b4*/ 	.word	0x000000ff
        /*02b8*/ 	.word	0x000000d0
        /*02bc*/ 	.short	0x0100
        /*02be*/ 	.byte	0x08
	.zero		1


	//   ....[27]....
        /*02c0*/ 	.word	0x00000bf0
        /*02c4*/ 	.word	0x000000ff
        /*02c8*/ 	.word	0x000000f0
        /*02cc*/ 	.short	0x0100
        /*02ce*/ 	.byte	0x08
	.zero		1


	//   ....[28]....
        /*02d0*/ 	.word	0x00000c00
        /*02d4*/ 	.word	0x000000ff
        /*02d8*/ 	.word	0x000000d8
        /*02dc*/ 	.short	0x0100
        /*02de*/ 	.byte	0x08
	.zero		1


	//   ....[29]....
        /*02e0*/ 	.word	0x00000c10
        /*02e4*/ 	.word	0x000000ff
        /*02e8*/ 	.word	0x000000f8
        /*02ec*/ 	.short	0x0100
        /*02ee*/ 	.byte	0x08
	.zero		1


	//   ....[30]....
        /*02f0*/ 	.word	0x00000c20
        /*02f4*/ 	.word	0x000000ff
        /*02f8*/ 	.word	0x000000e0
        /*02fc*/ 	.short	0x0100
        /*02fe*/ 	.byte	0x08
	.zero		1


	//   ....[31]....
        /*0300*/ 	.word	0x00000c30
        /*0304*/ 	.word	0x000000ff
        /*0308*/ 	.word	0x00000100
        /*030c*/ 	.short	0x0100
        /*030e*/ 	.byte	0x08
	.zero		1


	//   ....[32]....
        /*0310*/ 	.word	0x00000c40
        /*0314*/ 	.word	0x000000ff
        /*0318*/ 	.word	0x000000e8
        /*031c*/ 	.short	0x0100
        /*031e*/ 	.byte	0x08
	.zero		1


	//   ....[33]....
        /*0320*/ 	.word	0x00000c50
        /*0324*/ 	.word	0x000000ff
        /*0328*/ 	.word	0x00000108
        /*032c*/ 	.short	0x0100
        /*032e*/ 	.byte	0x08
	.zero		1


	//   ....[34]....
        /*0330*/ 	.word	0x00000d40
        /*0334*/ 	.word	0x000000ff
        /*0338*/ 	.word	0x00000110
        /*033c*/ 	.short	0x0100
        /*033e*/ 	.byte	0x06
	.zero		1


	//   ....[35]....
        /*0340*/ 	.word	0x00000d50
        /*0344*/ 	.word	0x000000ff
        /*0348*/ 	.word	0x00000120
        /*034c*/ 	.short	0x0100
        /*034e*/ 	.byte	0x06
	.zero		1


	//   ....[36]....
        /*0350*/ 	.word	0x00000d60
        /*0354*/ 	.word	0x000000ff
        /*0358*/ 	.word	0x00000118
        /*035c*/ 	.short	0x0100
        /*035e*/ 	.byte	0x06
	.zero		1


	//   ....[37]....
        /*0360*/ 	.word	0x00000d70
        /*0364*/ 	.word	0x000000ff
        /*0368*/ 	.word	0x00000128
        /*036c*/ 	.short	0x0100
        /*036e*/ 	.byte	0x06
	.zero		1


	//   ....[38]....
        /*0370*/ 	.word	0x000017b0
        /*0374*/ 	.word	0x00000002
        /*0378*/ 	.word	0x00000120
        /*037c*/ 	.short	0x010a
        /*037e*/ 	.byte	0xff
	.zero		1


	//   ....[39]....
        /*0380*/ 	.word	0x000017e0
        /*0384*/ 	.word	0x00000002
        /*0388*/ 	.word	0x00000110
        /*038c*/ 	.short	0x0101
        /*038e*/ 	.byte	0xff
	.zero		1


	//   ....[40]....
        /*0390*/ 	.word	0x000018b0
        /*0394*/ 	.word	0x000000ff
        /*0398*/ 	.word	0x00000030
        /*039c*/ 	.short	0x010a
        /*039e*/ 	.byte	0x08
	.zero		1


	//   ....[41]....
        /*03a0*/ 	.word	0x00001960
        /*03a4*/ 	.word	0x000000ff
        /*03a8*/ 	.word	0x00000030
        /*03ac*/ 	.short	0x010a
        /*03ae*/ 	.byte	0x21
	.zero		1


	//   ....[42]....
        /*03b0*/ 	.word	0x00001af0
        /*03b4*/ 	.word	0x000000ff
        /*03b8*/ 	.word	0x00000030
        /*03bc*/ 	.short	0x010a
        /*03be*/ 	.byte	0x08
	.zero		1


	//   ....[43]....
        /*03c0*/ 	.word	0x00001c70
        /*03c4*/ 	.word	0x000000ff
        /*03c8*/ 	.word	0x000000a8
        /*03cc*/ 	.short	0x0101
        /*03ce*/ 	.byte	0x05
	.zero		1


	//   ....[44]....
        /*03d0*/ 	.word	0x00001c90
        /*03d4*/ 	.word	0x000000ff
        /*03d8*/ 	.word	0x00000030
        /*03dc*/ 	.short	0x010a
        /*03de*/ 	.byte	0x08
	.zero		1


	//   ....[45]....
        /*03e0*/ 	.word	0x00001d20
        /*03e4*/ 	.word	0x000000ff
        /*03e8*/ 	.word	0x00000030
        /*03ec*/ 	.short	0x010a
        /*03ee*/ 	.byte	0x19
	.zero		1


	//   ....[46]....
        /*03f0*/ 	.word	0x00001eb0
        /*03f4*/ 	.word	0x000000ff
        /*03f8*/ 	.word	0x00000030
        /*03fc*/ 	.short	0x010a
        /*03fe*/ 	.byte	0x08
	.zero		1


	//   ....[47]....
        /*0400*/ 	.word	0x00002060
        /*0404*/ 	.word	0x00000002
        /*0408*/ 	.word	0x000000b0
        /*040c*/ 	.short	0x010a
        /*040e*/ 	.byte	0xff
	.zero		1


	//   ....[48]....
        /*0410*/ 	.word	0x00002120
        /*0414*/ 	.word	0x00000002
        /*0418*/ 	.word	0x00000000
        /*041c*/ 	.short	0x0101
        /*041e*/ 	.byte	0xff
	.zero		1


	//   ....[49]....
        /*0420*/ 	.word	0x00002680
        /*0424*/ 	.word	0x000000ff
        /*0428*/ 	.word	0x00000000
        /*042c*/ 	.short	0x010a
        /*042e*/ 	.byte	0x04
	.zero		1


	//   ....[50]....
        /*0430*/ 	.word	0x00002710
        /*0434*/ 	.word	0x000000ff
        /*0438*/ 	.word	0x00000000
        /*043c*/ 	.short	0x010a
        /*043e*/ 	.byte	0x04
	.zero		1


	//   ....[51]....
        /*0440*/ 	.word	0x000027a0
        /*0444*/ 	.word	0x000000ff
        /*0448*/ 	.word	0x00000000
        /*044c*/ 	.short	0x010a
        /*044e*/ 	.byte	0x04
	.zero		1


	//   ....[52]....
        /*0450*/ 	.word	0x00002830
        /*0454*/ 	.word	0x000000ff
        /*0458*/ 	.word	0x00000000
        /*045c*/ 	.short	0x010a
        /*045e*/ 	.byte	0x04
	.zero		1


	//   ....[53]....
        /*0460*/ 	.word	0x000028c0
        /*0464*/ 	.word	0x000000ff
        /*0468*/ 	.word	0x00000000
        /*046c*/ 	.short	0x010a
        /*046e*/ 	.byte	0x04
	.zero		1


	//   ....[54]....
        /*0470*/ 	.word	0x00002960
        /*0474*/ 	.word	0x00000000
        /*0478*/ 	.word	0x00000000
        /*047c*/ 	.short	0x010a
        /*047e*/ 	.byte	0xff
	.zero		1


	//   ....[55]....
        /*0480*/ 	.word	0x00002a90
        /*0484*/ 	.word	0x00000000
        /*0488*/ 	.word	0x00000110
        /*048c*/ 	.short	0x010a
        /*048e*/ 	.byte	0xff
	.zero		1


	//   ....[56]....
        /*0490*/ 	.word	0x00002b00
        /*0494*/ 	.word	0x00000000
        /*0498*/ 	.word	0x00000000
        /*049c*/ 	.short	0x0101
        /*049e*/ 	.byte	0xff
	.zero		1


	//   ....[57]....
        /*04a0*/ 	.word	0x00002b20
        /*04a4*/ 	.word	0x000000ff
        /*04a8*/ 	.word	0x000000c0
        /*04ac*/ 	.short	0x010a
        /*04ae*/ 	.byte	0x05
	.zero		1


	//   ....[58]....
        /*04b0*/ 	.word	0x00002c40
        /*04b4*/ 	.word	0x00000000
        /*04b8*/ 	.word	0x000000b0
        /*04bc*/ 	.short	0x010a
        /*04be*/ 	.byte	0xff
	.zero		1


	//   ....[59]....
        /*04c0*/ 	.word	0x00002d40
        /*04c4*/ 	.word	0x00000000
        /*04c8*/ 	.word	0x00000000
        /*04cc*/ 	.short	0x0101
        /*04ce*/ 	.byte	0xff
	.zero		1


	//   ....[60]....
        /*04d0*/ 	.word	0x00002dd0
        /*04d4*/ 	.word	0x000000ff
        /*04d8*/ 	.word	0x000000c0
        /*04dc*/ 	.short	0x0106
        /*04de*/ 	.byte	0x05
	.zero		1


	//   ....[61]....
        /*04e0*/ 	.word	0x00002df0
        /*04e4*/ 	.word	0x000000ff
        /*04e8*/ 	.word	0x000000c0
        /*04ec*/ 	.short	0x010a
        /*04ee*/ 	.byte	0x05
	.zero		1


	//   ....[62]....
        /*04f0*/ 	.word	0x00002e80
        /*04f4*/ 	.word	0x000000ff
        /*04f8*/ 	.word	0x000000c0
        /*04fc*/ 	.short	0x0106
        /*04fe*/ 	.byte	0x04
	.zero		1


	//   ....[63]....
        /*0500*/ 	.word	0x00002ec0
        /*0504*/ 	.word	0x00000000
        /*0508*/ 	.word	0x000000c0
        /*050c*/ 	.short	0x010a
        /*050e*/ 	.byte	0xff
	.zero		1


	//   ....[64]....
        /*0510*/ 	.word	0x00003410
        /*0514*/ 	.word	0x00000000
        /*0518*/ 	.word	0x000000b0
        /*051c*/ 	.short	0x010a
        /*051e*/ 	.byte	0xff
	.zero		1


	//   ....[65]....
        /*0520*/ 	.word	0x00003520
        /*0524*/ 	.word	0x00000003
        /*0528*/ 	.word	0x00000000
        /*052c*/ 	.short	0x0101
        /*052e*/ 	.byte	0xff
	.zero		1


	//   ....[66]....
        /*0530*/ 	.word	0x00003530
        /*0534*/ 	.word	0x000000ff
        /*0538*/ 	.word	0x00000000
        /*053c*/ 	.short	0x010a
        /*053e*/ 	.byte	0x06
	.zero		1


	//   ....[67]....
        /*0540*/ 	.word	0x00003550
        /*0544*/ 	.word	0x000000ff
        /*0548*/ 	.word	0x000000f0
        /*054c*/ 	.short	0x010a
        /*054e*/ 	.byte	0x07
	.zero		1


	//   ....[68]....
        /*0550*/ 	.word	0x00003620
        /*0554*/ 	.word	0x000000ff
        /*0558*/ 	.word	0x00000000
        /*055c*/ 	.short	0x010a
        /*055e*/ 	.byte	0x06
	.zero		1


	//   ....[69]....
        /*0560*/ 	.word	0x00003750
        /*0564*/ 	.word	0x000000ff
        /*0568*/ 	.word	0x00000000
        /*056c*/ 	.short	0x010a
        /*056e*/ 	.byte	0x1a
	.zero		1


	//   ....[70]....
        /*0570*/ 	.word	0x000039f0
        /*0574*/ 	.word	0x000000ff
        /*0578*/ 	.word	0x00000000
        /*057c*/ 	.short	0x010a
        /*057e*/ 	.byte	0x06
	.zero		1


	//   ....[71]....
        /*0580*/ 	.word	0x00003a80
        /*0584*/ 	.word	0x000000ff
        /*0588*/ 	.word	0x00000000
        /*058c*/ 	.short	0x010a
        /*058e*/ 	.byte	0x06
	.zero		1


	//   ....[72]....
        /*0590*/ 	.word	0x00003b10
        /*0594*/ 	.word	0x000000ff
        /*0598*/ 	.word	0x00000000
        /*059c*/ 	.short	0x010a
        /*059e*/ 	.byte	0x06
	.zero		1


	//   ....[73]....
        /*05a0*/ 	.word	0x00003ba0
        /*05a4*/ 	.word	0x000000ff
        /*05a8*/ 	.word	0x00000000
        /*05ac*/ 	.short	0x010a
        /*05ae*/ 	.byte	0x07
	.zero		1


	//   ....[74]....
        /*05b0*/ 	.word	0x00003fe0
        /*05b4*/ 	.word	0x00000000
        /*05b8*/ 	.word	0x000000b0
        /*05bc*/ 	.short	0x010a
        /*05be*/ 	.byte	0xff
	.zero		1


	//   ....[75]....
        /*05c0*/ 	.word	0x000040a0
        /*05c4*/ 	.word	0x00000000
        /*05c8*/ 	.word	0x00000000
        /*05cc*/ 	.short	0x0101
        /*05ce*/ 	.byte	0xff
	.zero		1


	//   ....[76]....
        /*05d0*/ 	.word	0x000043c0
        /*05d4*/ 	.word	0x000000ff
        /*05d8*/ 	.word	0x000000a8
        /*05dc*/ 	.short	0x010a
        /*05de*/ 	.byte	0x04
	.zero		1


	//   ....[77]....
        /*05e0*/ 	.word	0x000045c0
        /*05e4*/ 	.word	0x000000ff
        /*05e8*/ 	.word	0x00000080
        /*05ec*/ 	.short	0x010a
        /*05ee*/ 	.byte	0x04
	.zero		1


	//   ....[78]....
        /*05f0*/ 	.word	0x00004730
        /*05f4*/ 	.word	0x000000ff
        /*05f8*/ 	.word	0x00000060
        /*05fc*/ 	.short	0x010b
        /*05fe*/ 	.byte	0x04
	.zero		1


	//   ....[79]....
        /*0600*/ 	.word	0x00004740
        /*0604*/ 	.word	0x000000ff
        /*0608*/ 	.word	0x00000000
        /*060c*/ 	.short	0x0101
        /*060e*/ 	.byte	0x06
	.zero		1


	//   ....[80]....
        /*0610*/ 	.word	0x00004750
        /*0614*/ 	.word	0x000000ff
        /*0618*/ 	.word	0x00000088
        /*061c*/ 	.short	0x010a
        /*061e*/ 	.byte	0x04
	.zero		1


	//   ....[81]....
        /*0620*/ 	.word	0x000048a0
        /*0624*/ 	.word	0x000000ff
        /*0628*/ 	.word	0x00000068
        /*062c*/ 	.short	0x010b
        /*062e*/ 	.byte	0x04
	.zero		1


	//   ....[82]....
        /*0630*/ 	.word	0x000048b0
        /*0634*/ 	.word	0x000000ff
        /*0638*/ 	.word	0x00000000
        /*063c*/ 	.short	0x0101
        /*063e*/ 	.byte	0x06
	.zero		1


	//   ....[83]....
        /*0640*/ 	.word	0x000048c0
        /*0644*/ 	.word	0x000000ff
        /*0648*/ 	.word	0x00000090
        /*064c*/ 	.short	0x010a
        /*064e*/ 	.byte	0x04
	.zero		1


	//   ....[84]....
        /*0650*/ 	.word	0x00004a40
        /*0654*/ 	.word	0x000000ff
        /*0658*/ 	.word	0x00000070
        /*065c*/ 	.short	0x010b
        /*065e*/ 	.byte	0x04
	.zero		1


	//   ....[85]....
        /*0660*/ 	.word	0x00004a80
        /*0664*/ 	.word	0x000000ff
        /*0668*/ 	.word	0x00000000
        /*066c*/ 	.short	0x0101
        /*066e*/ 	.byte	0x06
	.zero		1


	//   ....[86]....
        /*0670*/ 	.word	0x00004ac0
        /*0674*/ 	.word	0x000000ff
        /*0678*/ 	.word	0x00000098
        /*067c*/ 	.short	0x010a
        /*067e*/ 	.byte	0x04
	.zero		1


	//   ....[87]....
        /*0680*/ 	.word	0x00004d00
        /*0684*/ 	.word	0x000000ff
        /*0688*/ 	.word	0x00000078
        /*068c*/ 	.short	0x010b
        /*068e*/ 	.byte	0x04
	.zero		1


	//   ....[88]....
        /*0690*/ 	.word	0x00004d20
        /*0694*/ 	.word	0x000000ff
        /*0698*/ 	.word	0x00000000
        /*069c*/ 	.short	0x0101
        /*069e*/ 	.byte	0x05
	.zero		1


	//   ....[89]....
        /*06a0*/ 	.word	0x00004d50
        /*06a4*/ 	.word	0x000000ff
        /*06a8*/ 	.word	0x00000080
        /*06ac*/ 	.short	0x010a
        /*06ae*/ 	.byte	0x04
	.zero		1


	//   ....[90]....
        /*06b0*/ 	.word	0x00004d70
        /*06b4*/ 	.word	0x000000ff
        /*06b8*/ 	.word	0x00000088
        /*06bc*/ 	.short	0x010a
        /*06be*/ 	.byte	0x04
	.zero		1


	//   ....[91]....
        /*06c0*/ 	.word	0x00004d90
        /*06c4*/ 	.word	0x000000ff
        /*06c8*/ 	.word	0x00000090
        /*06cc*/ 	.short	0x010a
        /*06ce*/ 	.byte	0x04
	.zero		1


	//   ....[92]....
        /*06d0*/ 	.word	0x00004dd0
        /*06d4*/ 	.word	0x00000000
        /*06d8*/ 	.word	0x00000098
        /*06dc*/ 	.short	0x010a
        /*06de*/ 	.byte	0xff
	.zero		1


	//   ....[93]....
        /*06e0*/ 	.word	0x00005100
        /*06e4*/ 	.word	0x00000000
        /*06e8*/ 	.word	0x000000b0
        /*06ec*/ 	.short	0x010a
        /*06ee*/ 	.byte	0xff
	.zero		1


	//   ....[94]....
        /*06f0*/ 	.word	0x00005210
        /*06f4*/ 	.word	0x00000000
        /*06f8*/ 	.word	0x00000000
        /*06fc*/ 	.short	0x0101
        /*06fe*/ 	.byte	0xff
	.zero		1


	//   ....[95]....
        /*0700*/ 	.word	0x00005c60
        /*0704*/ 	.word	0x000000ff
        /*0708*/ 	.word	0x00000060
        /*070c*/ 	.short	0x010a
        /*070e*/ 	.byte	0x30
	.zero		1


	//   ....[96]....
        /*0710*/ 	.word	0x00005ca0
        /*0714*/ 	.word	0x00000040
        /*0718*/ 	.word	0x000000d0
        /*071c*/ 	.short	0x010a
        /*071e*/ 	.byte	0xff
	.zero		1


	//   ....[97]....
        /*0720*/ 	.word	0x00005d90
        /*0724*/ 	.word	0x000000ff
        /*0728*/ 	.word	0x00000060
        /*072c*/ 	.short	0x010a
        /*072e*/ 	.byte	0x30
	.zero		1


	//   ....[98]....
        /*0730*/ 	.word	0x00005e80
        /*0734*/ 	.word	0x00000040
        /*0738*/ 	.word	0x000000d0
        /*073c*/ 	.short	0x010a
        /*073e*/ 	.byte	0xff
	.zero		1


	//   ....[99]....
        /*0740*/ 	.word	0x00006950
        /*0744*/ 	.word	0x00000000
        /*0748*/ 	.word	0x00000000
        /*074c*/ 	.short	0x0101
        /*074e*/ 	.byte	0xff
	.zero		1


	//   ....[100]....
        /*0750*/ 	.word	0x00006960
        /*0754*/ 	.word	0x00000002
        /*0758*/ 	.word	0x00000060
        /*075c*/ 	.short	0x010a
        /*075e*/ 	.byte	0xff
	.zero		1


	//   ....[101]....
        /*0760*/ 	.word	0x00006a40
        /*0764*/ 	.word	0x00000002
        /*0768*/ 	.word	0x00000060
        /*076c*/ 	.short	0x010a
        /*076e*/ 	.byte	0xff
	.zero		1


	//   ....[102]....
        /*0770*/ 	.word	0x000075a0
        /*0774*/ 	.word	0x00000048
        /*0778*/ 	.word	0x00000000
        /*077c*/ 	.short	0x0101
        /*077e*/ 	.byte	0xff
	.zero		1


	//   ....[103]....
        /*0780*/ 	.word	0x000075c0
        /*0784*/ 	.word	0x00000000
        /*0788*/ 	.word	0x00000060
        /*078c*/ 	.short	0x010a
        /*078e*/ 	.byte	0xff
	.zero		1


	//   ....[104]....
        /*0790*/ 	.word	0x00007690
        /*0794*/ 	.word	0x00000000
        /*0798*/ 	.word	0x00000060
        /*079c*/ 	.short	0x010a
        /*079e*/ 	.byte	0xff
	.zero		1


	//   ....[105]....
        /*07a0*/ 	.word	0x000081f0
        /*07a4*/ 	.word	0x00000048
        /*07a8*/ 	.word	0x00000000
        /*07ac*/ 	.short	0x0101
        /*07ae*/ 	.byte	0xff
	.zero		1


	//   ....[106]....
        /*07b0*/ 	.word	0x00008210
        /*07b4*/ 	.word	0x00000000
        /*07b8*/ 	.word	0x00000060
        /*07bc*/ 	.short	0x010a
        /*07be*/ 	.byte	0xff
	.zero		1


	//   ....[107]....
        /*07c0*/ 	.word	0x000082e0
        /*07c4*/ 	.word	0x00000000
        /*07c8*/ 	.word	0x00000060
        /*07cc*/ 	.short	0x010a
        /*07ce*/ 	.byte	0xff
	.zero		1


	//   ....[108]....
        /*07d0*/ 	.word	0x00008620
        /*07d4*/ 	.word	0x000000ff
        /*07d8*/ 	.word	0x00000000
        /*07dc*/ 	.short	0x0101
        /*07de*/ 	.byte	0x05
	.zero		1


	//   ....[109]....
        /*07e0*/ 	.word	0x00008ea0
        /*07e4*/ 	.word	0x00000000
        /*07e8*/ 	.word	0x00000000
        /*07ec*/ 	.short	0x0101
        /*07ee*/ 	.byte	0xff
	.zero		1


	//   ....[110]....
        /*07f0*/ 	.word	0x00009110
        /*07f4*/ 	.word	0x000000ff
        /*07f8*/ 	.word	0x00000000
        /*07fc*/ 	.short	0x0101
        /*07fe*/ 	.byte	0x04
	.zero		1


	//   ....[111]....
        /*0800*/ 	.word	0x00009130
        /*0804*/ 	.word	0x00000002
        /*0808*/ 	.word	0x00000120
        /*080c*/ 	.short	0x010a
        /*080e*/ 	.byte	0xff
	.zero		1


	//   ....[112]....
        /*0810*/ 	.word	0x00009190
        /*0814*/ 	.word	0x00000002
        /*0818*/ 	.word	0x00000030
        /*081c*/ 	.short	0x010a
        /*081e*/ 	.byte	0xff
	.zero		1


	//   ....[113]....
        /*0820*/ 	.word	0x000091f0
        /*0824*/ 	.word	0x00000002
        /*0828*/ 	.word	0x00000030
        /*082c*/ 	.short	0x010a
        /*082e*/ 	.byte	0xff
	.zero		1


	//   ....[114]....
        /*0830*/ 	.word	0x00009240
        /*0834*/ 	.word	0x00000002
        /*0838*/ 	.word	0x000000b0
        /*083c*/ 	.short	0x010a
        /*083e*/ 	.byte	0xff
	.zero		1


	//   ....[115]....
        /*0840*/ 	.word	0x000092a0
        /*0844*/ 	.word	0x00000000
        /*0848*/ 	.word	0x00000000
        /*084c*/ 	.short	0x010a
        /*084e*/ 	.byte	0xff
	.zero		1


	//   ....[116]....
        /*0850*/ 	.word	0x00009300
        /*0854*/ 	.word	0x00000000
        /*0858*/ 	.word	0x00000000
        /*085c*/ 	.short	0x010a
        /*085e*/ 	.byte	0xff
	.zero		1


	//   ....[117]....
        /*0860*/ 	.word	0x00009360
        /*0864*/ 	.word	0x00000000
        /*0868*/ 	.word	0x00000000
        /*086c*/ 	.short	0x010a
        /*086e*/ 	.byte	0xff
	.zero		1


	//   ....[118]....
        /*0870*/ 	.word	0x000093c0
        /*0874*/ 	.word	0x00000000
        /*0878*/ 	.word	0x00000000
        /*087c*/ 	.short	0x010a
        /*087e*/ 	.byte	0xff
	.zero		1


	//   ....[119]....
        /*0880*/ 	.word	0x00009420
        /*0884*/ 	.word	0x00000000
        /*0888*/ 	.word	0x00000000
        /*088c*/ 	.short	0x010a
        /*088e*/ 	.byte	0xff
	.zero		1


	//   ....[120]....
        /*0890*/ 	.word	0x00009470
        /*0894*/ 	.word	0x00000000
        /*0898*/ 	.word	0x00000110
        /*089c*/ 	.short	0x010a
        /*089e*/ 	.byte	0xff
	.zero		1


	//   ....[121]....
        /*08a0*/ 	.word	0x000094d0
        /*08a4*/ 	.word	0x00000000
        /*08a8*/ 	.word	0x000000c0
        /*08ac*/ 	.short	0x010a
        /*08ae*/ 	.byte	0xff
	.zero		1


	//   ....[122]....
        /*08b0*/ 	.word	0x00009520
        /*08b4*/ 	.word	0x00000000
        /*08b8*/ 	.word	0x000000b0
        /*08bc*/ 	.short	0x010a
        /*08be*/ 	.byte	0xff
	.zero		1


	//   ....[123]....
        /*08c0*/ 	.word	0x00009580
        /*08c4*/ 	.word	0x00000000
        /*08c8*/ 	.word	0x000000c0
        /*08cc*/ 	.short	0x010a
        /*08ce*/ 	.byte	0xff
	.zero		1


	//   ....[124]....
        /*08d0*/ 	.word	0x000095d0
        /*08d4*/ 	.word	0x00000000
        /*08d8*/ 	.word	0x000000b0
        /*08dc*/ 	.short	0x010a
        /*08de*/ 	.byte	0xff
	.zero		1


	//   ....[125]....
        /*08e0*/ 	.word	0x00009630
        /*08e4*/ 	.word	0x00000002
        /*08e8*/ 	.word	0x000000f0
        /*08ec*/ 	.short	0x010a
        /*08ee*/ 	.byte	0xff
	.zero		1


	//   ....[126]....
        /*08f0*/ 	.word	0x00009690
        /*08f4*/ 	.word	0x00000000
        /*08f8*/ 	.word	0x00000000
        /*08fc*/ 	.short	0x010a
        /*08fe*/ 	.byte	0xff
	.zero		1


	//   ....[127]....
        /*0900*/ 	.word	0x000096f0
        /*0904*/ 	.word	0x00000000
        /*0908*/ 	.word	0x00000000
        /*090c*/ 	.short	0x010a
        /*090e*/ 	.byte	0xff
	.zero		1


	//   ....[128]....
        /*0910*/ 	.word	0x00009750
        /*0914*/ 	.word	0x00000000
        /*0918*/ 	.word	0x00000000
        /*091c*/ 	.short	0x010a
        /*091e*/ 	.byte	0xff
	.zero		1


	//   ....[129]....
        /*0920*/ 	.word	0x000097b0
        /*0924*/ 	.word	0x00000000
        /*0928*/ 	.word	0x00000000
        /*092c*/ 	.short	0x010a
        /*092e*/ 	.byte	0xff
	.zero		1


	//   ....[130]....
        /*0930*/ 	.word	0x00009810
        /*0934*/ 	.word	0x00000000
        /*0938*/ 	.word	0x00000000
        /*093c*/ 	.short	0x010a
        /*093e*/ 	.byte	0xff
	.zero		1


	//   ....[131]....
        /*0940*/ 	.word	0x00009860
        /*0944*/ 	.word	0x00000000
        /*0948*/ 	.word	0x000000b0
        /*094c*/ 	.short	0x010a
        /*094e*/ 	.byte	0xff
	.zero		1


	//   ....[132]....
        /*0950*/ 	.word	0x000098c0
        /*0954*/ 	.word	0x00000000
        /*0958*/ 	.word	0x000000a8
        /*095c*/ 	.short	0x010a
        /*095e*/ 	.byte	0xff
	.zero		1


	//   ....[133]....
        /*0960*/ 	.word	0x00009920
        /*0964*/ 	.word	0x00000000
        /*0968*/ 	.word	0x00000080
        /*096c*/ 	.short	0x010a
        /*096e*/ 	.byte	0xff
	.zero		1


	//   ....[134]....
        /*0970*/ 	.word	0x00009980
        /*0974*/ 	.word	0x00000000
        /*0978*/ 	.word	0x00000088
        /*097c*/ 	.short	0x010a
        /*097e*/ 	.byte	0xff
	.zero		1


	//   ....[135]....
        /*0980*/ 	.word	0x000099e0
        /*0984*/ 	.word	0x00000000
        /*0988*/ 	.word	0x00000090
        /*098c*/ 	.short	0x010a
        /*098e*/ 	.byte	0xff
	.zero		1


	//   ....[136]....
        /*0990*/ 	.word	0x00009a40
        /*0994*/ 	.word	0x00000000
        /*0998*/ 	.word	0x00000098
        /*099c*/ 	.short	0x010a
        /*099e*/ 	.byte	0xff
	.zero		1


	//   ....[137]....
        /*09a0*/ 	.word	0x00009aa0
        /*09a4*/ 	.word	0x00000000
        /*09a8*/ 	.word	0x00000080
        /*09ac*/ 	.short	0x010a
        /*09ae*/ 	.byte	0xff
	.zero		1


	//   ....[138]....
        /*09b0*/ 	.word	0x00009b00
        /*09b4*/ 	.word	0x00000000
        /*09b8*/ 	.word	0x00000088
        /*09bc*/ 	.short	0x010a
        /*09be*/ 	.byte	0xff
	.zero		1


	//   ....[139]....
        /*09c0*/ 	.word	0x00009b60
        /*09c4*/ 	.word	0x00000000
        /*09c8*/ 	.word	0x00000090
        /*09cc*/ 	.short	0x010a
        /*09ce*/ 	.byte	0xff
	.zero		1


	//   ....[140]....
        /*09d0*/ 	.word	0x00009bb0
        /*09d4*/ 	.word	0x00000000
        /*09d8*/ 	.word	0x000000b0
        /*09dc*/ 	.short	0x010a
        /*09de*/ 	.byte	0xff
	.zero		1


	//   ....[141]....
        /*09e0*/ 	.word	0x00009c10
        /*09e4*/ 	.word	0x00000002
        /*09e8*/ 	.word	0x00000060
        /*09ec*/ 	.short	0x010a
        /*09ee*/ 	.byte	0xff
	.zero		1


	//   ....[142]....
        /*09f0*/ 	.word	0x00009c60
        /*09f4*/ 	.word	0x00000040
        /*09f8*/ 	.word	0x000000d0
        /*09fc*/ 	.short	0x010a
        /*09fe*/ 	.byte	0xff
	.zero		1


	//   ....[143]....
        /*0a00*/ 	.word	0x00009cb0
        /*0a04*/ 	.word	0x00000002
        /*0a08*/ 	.word	0x00000060
        /*0a0c*/ 	.short	0x010a
        /*0a0e*/ 	.byte	0xff
	.zero		1


	//   ....[144]....
        /*0a10*/ 	.word	0x00009d00
        /*0a14*/ 	.word	0x00000000
        /*0a18*/ 	.word	0x00000060
        /*0a1c*/ 	.short	0x010a
        /*0a1e*/ 	.byte	0xff
	.zero		1


	//   ....[145]....
        /*0a20*/ 	.word	0x00009d50
        /*0a24*/ 	.word	0x00000000
        /*0a28*/ 	.word	0x00000060
        /*0a2c*/ 	.short	0x010a
        /*0a2e*/ 	.byte	0xff
	.zero		1


	//----- nvinfo : EIATTR_NUM_MBARRIERS
	.align		4
.L_47:
        /*0a30*/ 	.byte	0x03, 0x38
        /*0a32*/ 	.short	0x0026


	//----- nvinfo : EIATTR_EXIT_INSTR_OFFSETS
	.align		4
        /*0a34*/ 	.byte	0x04, 0x1c
        /*0a36*/ 	.short	(.L_49 - .L_48)


	//   ....[0]....
.L_48:
        /*0a38*/ 	.word	0x00002990


	//   ....[1]....
        /*0a3c*/ 	.word	0x00002e90


	//   ....[2]....
        /*0a40*/ 	.word	0x00002ef0


	//   ....[3]....
        /*0a44*/ 	.word	0x00003e00


	//   ....[4]....
        /*0a48*/ 	.word	0x00004e00


	//   ....[5]....
        /*0a4c*/ 	.word	0x00004e40


	//   ....[6]....
        /*0a50*/ 	.word	0x00009000


	//   ....[7]....
        /*0a54*/ 	.word	0x00009080


	//   ....[8]....
        /*0a58*/ 	.word	0x000090b0


	//   ....[9]....
        /*0a5c*/ 	.word	0x00009120


	//----- nvinfo : EIATTR_MAX_THREADS
	.align		4
.L_49:
        /*0a60*/ 	.byte	0x04, 0x05
        /*0a62*/ 	.short	(.L_51 - .L_50)
.L_50:
        /*0a64*/ 	.word	0x00000100
        /*0a68*/ 	.word	0x00000001
        /*0a6c*/ 	.word	0x00000001


	//----- nvinfo : EIATTR_CRS_STACK_SIZE
	.align		4
.L_51:
        /*0a70*/ 	.byte	0x04, 0x1e
        /*0a72*/ 	.short	(.L_53 - .L_52)
.L_52:
        /*0a74*/ 	.word	0x00000000


	//----- nvinfo : EIATTR_CBANK_PARAM_SIZE
	.align		4
.L_53:
        /*0a78*/ 	.byte	0x03, 0x19
        /*0a7a*/ 	.short	0x0800


	//----- nvinfo : EIATTR_PARAM_CBANK
	.align		4
        /*0a7c*/ 	.byte	0x04, 0x0a
        /*0a7e*/ 	.short	(.L_55 - .L_54)
	.align		4
.L_54:
        /*0a80*/ 	.word	index@(.nv.constant0._ZN7cutlass13device_kernelINS_4gemm6kernel13GemmUniversalIN4cute5tupleIJiiiiEEENS1_10collective13CollectiveMmaINS1_35MainloopSm100TmaUmmaWarpSpecializedILi6ELi2ELi4ENS5_IJNS4_1CILi1EEENSA_ILi2EEESB_EEEEENS5_IJNSA_ILi128EEESF_NSA_ILi64EEEEEENS_6half_tENS5_IJSB_llEEESI_NS5_IJlSB_lEEENS4_8TiledMMAINS4_8MMA_AtomIJNS4_20SM100_MMA_F16BF16_SSISI_SI_fLi128ELi128ELNS4_4UMMA5MajorE1ELSP_0ELNSO_7ScaleInE0ELSQ_0EEEEEENS4_6LayoutINS5_IJSB_SB_SB_EEENS5_IJNSA_ILi0EEESV_SV_EEEEENS5_IJNS4_10UnderscoreESY_SY_EEEEENS4_23SM90_TMA_LOAD_MULTICASTENS4_14ComposedLayoutINS4_7SwizzleILi3ELi4ELi3EEENS4_18smem_ptr_flag_bitsILi16EEENST_INS5_IJSG_NSA_ILi8EEEEEENS5_IJSB_SG_EEEEEEEvNS4_8identityENS4_13SM90_TMA_LOADENS12_IS14_S16_NST_INS5_IJS17_SG_EEENS5_IJSG_SB_EEEEEEEvS1C_EENS_8epilogue10collective18CollectiveEpilogueINS1J_23Sm100TmaWarpSpecializedILi4ELi2ELi32ELb1ELb0EEEJSH_NS5_IJNST_ISF_SB_EENST_INSA_ILi32EEESB_EEEEESI_SK_SI_SK_NS1J_6fusion15FusionCallbacksIS1N_NS1S_17LinearCombinationISI_fSI_fLNS_15FloatRoundStyleE2EEESH_S1R_JEEENS4_5SM1004TMEM4LOAD26SM100_TMEM_LOAD_32dp32b32xES1D_NS12_INS13_ILi2ELi4ELi3EEES16_NST_INS5_IJS17_S1P_EEENS5_IJS1P_SB_EEEEEEENS4_39AutoVectorizingCopyWithAssumedAlignmentILi128EEENS4_14SM90_TMA_STOREES26_S28_S28_EEEvvEEEEvNT_6ParamsE)
        /*0a84*/ 	.short	0x0380
        /*0a86*/ 	.short	0x0800


	//----- nvinfo : EIATTR_SW_WAR
	.align		4
.L_55:
        /*0a88*/ 	.byte	0x04, 0x36
        /*0a8a*/ 	.short	(.L_57 - .L_56)
.L_56:
        /*0a8c*/ 	.word	0x00000008
.L_57:


//--------------------- .nv.callgraph             --------------------------
	.section	.nv.callgraph,"",@"SHT_CUDA_CALLGRAPH"
	.align	4
	.sectionentsize	8
	.align		4
        /*0000*/ 	.word	0x00000000
	.align		4
        /*0004*/ 	.word	0xffffffff
	.align		4
        /*0008*/ 	.word	index@(_ZN7cutlass13device_kernelINS_4gemm6kernel13GemmUniversalIN4cute5tupleIJiiiiEEENS1_10collective13CollectiveMmaINS1_35MainloopSm100TmaUmmaWarpSpecializedILi6ELi2ELi4ENS5_IJNS4_1CILi1EEENSA_ILi2EEESB_EEEEENS5_IJNSA_ILi128EEESF_NSA_ILi64EEEEEENS_6half_tENS5_IJSB_llEEESI_NS5_IJlSB_lEEENS4_8TiledMMAINS4_8MMA_AtomIJNS4_20SM100_MMA_F16BF16_SSISI_SI_fLi128ELi128ELNS4_4UMMA5MajorE1ELSP_0ELNSO_7ScaleInE0ELSQ_0EEEEEENS4_6LayoutINS5_IJSB_SB_SB_EEENS5_IJNSA_ILi0EEESV_SV_EEEEENS5_IJNS4_10UnderscoreESY_SY_EEEEENS4_23SM90_TMA_LOAD_MULTICASTENS4_14ComposedLayoutINS4_7SwizzleILi3ELi4ELi3EEENS4_18smem_ptr_flag_bitsILi16EEENST_INS5_IJSG_NSA_ILi8EEEEEENS5_IJSB_SG_EEEEEEEvNS4_8identityENS4_13SM90_TMA_LOADENS12_IS14_S16_NST_INS5_IJS17_SG_EEENS5_IJSG_SB_EEEEEEEvS1C_EENS_8epilogue10collective18CollectiveEpilogueINS1J_23Sm100TmaWarpSpecializedILi4ELi2ELi32ELb1ELb0EEEJSH_NS5_IJNST_ISF_SB_EENST_INSA_ILi32EEESB_EEEEESI_SK_SI_SK_NS1J_6fusion15FusionCallbacksIS1N_NS1S_17LinearCombinationISI_fSI_fLNS_15FloatRoundStyleE2EEESH_S1R_JEEENS4_5SM1004TMEM4LOAD26SM100_TMEM_LOAD_32dp32b32xES1D_NS12_INS13_ILi2ELi4ELi3EEES16_NST_INS5_IJS17_S1P_EEENS5_IJS1P_SB_EEEEEEENS4_39AutoVectorizingCopyWithAssumedAlignmentILi128EEENS4_14SM90_TMA_STOREES26_S28_S28_EEEvvEEEEvNT_6ParamsE)
	.align		4
        /*000c*/ 	.word	index@(__assertfail)
	.align		4
        /*0010*/ 	.word	0x00000000
	.align		4
        /*0014*/ 	.word	0xfffffffe
	.align		4
        /*0018*/ 	.word	0x00000000
	.align		4
        /*001c*/ 	.word	0xfffffffd
	.align		4
        /*0020*/ 	.word	0x00000000
	.align		4
        /*0024*/ 	.word	0xfffffffc


//--------------------- .nv.constant4             --------------------------
	.section	.nv.constant4,"a",@progbits
	.align	8
	.align		8
.nv.constant4:
        /*0000*/ 	.dword	__assertfail
	.align		8
        /*0008*/ 	.dword	__unnamed_1
	.align		8
        /*0010*/ 	.dword	__unnamed_2
	.align		8
        /*0018*/ 	.dword	_ZN40_INTERNAL_be9f8a70_4_k_cu_ee9d67b8_351404cuda3std3__45__cpo5beginE
	.align		8
        /*0020*/ 	.dword	_ZN40_INTERNAL_be9f8a70_4_k_cu_ee9d67b8_351404cuda3std3__45__cpo3endE
	.align		8
        /*0028*/ 	.dword	_ZN40_INTERNAL_be9f8a70_4_k_cu_ee9d67b8_351404cuda3std3__45__cpo6cbeginE
	.align		8
        /*0030*/ 	.dword	_ZN40_INTERNAL_be9f8a70_4_k_cu_ee9d67b8_351404cuda3std3__45__cpo4cendE
	.align		8
        /*0038*/ 	.dword	_ZN40_INTERNAL_be9f8a70_4_k_cu_ee9d67b8_351404cuda3std3__442_GLOBAL__N__be9f8a70_4_k_cu_ee9d67b8_351406ignoreE
	.align		8
        /*0040*/ 	.dword	_ZN40_INTERNAL_be9f8a70_4_k_cu_ee9d67b8_351404cuda3std3__419piecewise_constructE
	.align		8
        /*0048*/ 	.dword	_ZN40_INTERNAL_be9f8a70_4_k_cu_ee9d67b8_351404cuda3std3__48in_placeE
	.align		8
        /*0050*/ 	.dword	_ZN40_INTERNAL_be9f8a70_4_k_cu_ee9d67b8_351404cuda3std6ranges3__45__cpo4swapE
	.align		8
        /*0058*/ 	.dword	_ZN40_INTERNAL_be9f8a70_4_k_cu_ee9d67b8_351404cuda3std6ranges3__45__cpo9iter_moveE
	.align		8
        /*0060*/ 	.dword	_ZN40_INTERNAL_be9f8a70_4_k_cu_ee9d67b8_351404cute7productE
	.align		8
        /*0068*/ 	.dword	_ZN40_INTERNAL_be9f8a70_4_k_cu_ee9d67b8_351404cute1_E
	.align		8
        /*0070*/ 	.dword	$str$25
	.align		8
        /*0078*/ 	.dword	$str$26
	.align		8
        /*0080*/ 	.dword	$str$27
	.align		8
        /*0088*/ 	.dword	$str$28


//--------------------- .text._ZN7cutlass13device_kernelINS_4gemm6kernel13GemmUniversalIN4cute5tupleIJiiiiEEENS1_10collective13CollectiveMmaINS1_35MainloopSm100TmaUmmaWarpSpecializedILi6ELi2ELi4ENS5_IJNS4_1CILi1EEENSA_ILi2EEESB_EEEEENS5_IJNSA_ILi128EEESF_NSA_ILi64EEEEEENS_6half_tENS5_IJSB_llEEESI_NS5_IJlSB_lEEENS4_8TiledMMAINS4_8MMA_AtomIJNS4_20SM100_MMA_F16BF16_SSISI_SI_fLi128ELi128ELNS4_4UMMA5MajorE1ELSP_0ELNSO_7ScaleInE0ELSQ_0EEEEEENS4_6LayoutINS5_IJSB_SB_SB_EEENS5_IJNSA_ILi0EEESV_SV_EEEEENS5_IJNS4_10UnderscoreESY_SY_EEEEENS4_23SM90_TMA_LOAD_MULTICASTENS4_14ComposedLayoutINS4_7SwizzleILi3ELi4ELi3EEENS4_18smem_ptr_flag_bitsILi16EEENST_INS5_IJSG_NSA_ILi8EEEEEENS5_IJSB_SG_EEEEEEEvNS4_8identityENS4_13SM90_TMA_LOADENS12_IS14_S16_NST_INS5_IJS17_SG_EEENS5_IJSG_SB_EEEEEEEvS1C_EENS_8epilogue10collective18CollectiveEpilogueINS1J_23Sm100TmaWarpSpecializedILi4ELi2ELi32ELb1ELb0EEEJSH_NS5_IJNST_ISF_SB_EENST_INSA_ILi32EEESB_EEEEESI_SK_SI_SK_NS1J_6fusion15FusionCallbacksIS1N_NS1S_17LinearCombinationISI_fSI_fLNS_15FloatRoundStyleE2EEESH_S1R_JEEENS4_5SM1004TMEM4LOAD26SM100_TMEM_LOAD_32dp32b32xES1D_NS12_INS13_ILi2ELi4ELi3EEES16_NST_INS5_IJS17_S1P_EEENS5_IJS1P_SB_EEEEEEENS4_39AutoVectorizingCopyWithAssumedAlignmentILi128EEENS4_14SM90_TMA_STOREES26_S28_S28_EEEvvEEEEvNT_6ParamsE --------------------------
	.section	.text._ZN7cutlass13device_kernelINS_4gemm6kernel13GemmUniversalIN4cute5tupleIJiiiiEEENS1_10collective13CollectiveMmaINS1_35MainloopSm100TmaUmmaWarpSpecializedILi6ELi2ELi4ENS5_IJNS4_1CILi1EEENSA_ILi2EEESB_EEEEENS5_IJNSA_ILi128EEESF_NSA_ILi64EEEEEENS_6half_tENS5_IJSB_llEEESI_NS5_IJlSB_lEEENS4_8TiledMMAINS4_8MMA_AtomIJNS4_20SM100_MMA_F16BF16_SSISI_SI_fLi128ELi128ELNS4_4UMMA5MajorE1ELSP_0ELNSO_7ScaleInE0ELSQ_0EEEEEENS4_6LayoutINS5_IJSB_SB_SB_EEENS5_IJNSA_ILi0EEESV_SV_EEEEENS5_IJNS4_10UnderscoreESY_SY_EEEEENS4_23SM90_TMA_LOAD_MULTICASTENS4_14ComposedLayoutINS4_7SwizzleILi3ELi4ELi3EEENS4_18smem_ptr_flag_bitsILi16EEENST_INS5_IJSG_NSA_ILi8EEEEEENS5_IJSB_SG_EEEEEEEvNS4_8identityENS4_13SM90_TMA_LOADENS12_IS14_S16_NST_INS5_IJS17_SG_EEENS5_IJSG_SB_EEEEEEEvS1C_EENS_8epilogue10collective18CollectiveEpilogueINS1J_23Sm100TmaWarpSpecializedILi4ELi2ELi32ELb1ELb0EEEJSH_NS5_IJNST_ISF_SB_EENST_INSA_ILi32EEESB_EEEEESI_SK_SI_SK_NS1J_6fusion15FusionCallbacksIS1N_NS1S_17LinearCombinationISI_fSI_fLNS_15FloatRoundStyleE2EEESH_S1R_JEEENS4_5SM1004TMEM4LOAD26SM100_TMEM_LOAD_32dp32b32xES1D_NS12_INS13_ILi2ELi4ELi3EEES16_NST_INS5_IJS17_S1P_EEENS5_IJS1P_SB_EEEEEEENS4_39AutoVectorizingCopyWithAssumedAlignmentILi128EEENS4_14SM90_TMA_STOREES26_S28_S28_EEEvvEEEEvNT_6ParamsE,"ax",@progbits
	.align	128
.text._ZN7cutlass13device_kernelINS_4gemm6kernel13GemmUniversalIN4cute5tupleIJiiiiEEENS1_10collective13CollectiveMmaINS1_35MainloopSm100TmaUmmaWarpSpecializedILi6ELi2ELi4ENS5_IJNS4_1CILi1EEENSA_ILi2EEESB_EEEEENS5_IJNSA_ILi128EEESF_NSA_ILi64EEEEEENS_6half_tENS5_IJSB_llEEESI_NS5_IJlSB_lEEENS4_8TiledMMAINS4_8MMA_AtomIJNS4_20SM100_MMA_F16BF16_SSISI_SI_fLi128ELi128ELNS4_4UMMA5MajorE1ELSP_0ELNSO_7ScaleInE0ELSQ_0EEEEEENS4_6LayoutINS5_IJSB_SB_SB_EEENS5_IJNSA_ILi0EEESV_SV_EEEEENS5_IJNS4_10UnderscoreESY_SY_EEEEENS4_23SM90_TMA_LOAD_MULTICASTENS4_14ComposedLayoutINS4_7SwizzleILi3ELi4ELi3EEENS4_18smem_ptr_flag_bitsILi16EEENST_INS5_IJSG_NSA_ILi8EEEEEENS5_IJSB_SG_EEEEEEEvNS4_8identityENS4_13SM90_TMA_LOADENS12_IS14_S16_NST_INS5_IJS17_SG_EEENS5_IJSG_SB_EEEEEEEvS1C_EENS_8epilogue10collective18CollectiveEpilogueINS1J_23Sm100TmaWarpSpecializedILi4ELi2ELi32ELb1ELb0EEEJSH_NS5_IJNST_ISF_SB_EENST_INSA_ILi32EEESB_EEEEESI_SK_SI_SK_NS1J_6fusion15FusionCallbacksIS1N_NS1S_17LinearCombinationISI_fSI_fLNS_15FloatRoundStyleE2EEESH_S1R_JEEENS4_5SM1004TMEM4LOAD26SM100_TMEM_LOAD_32dp32b32xES1D_NS12_INS13_ILi2ELi4ELi3EEES16_NST_INS5_IJS17_S1P_EEENS5_IJS1P_SB_EEEEEEENS4_39AutoVectorizingCopyWithAssumedAlignmentILi128EEENS4_14SM90_TMA_STOREES26_S28_S28_EEEvvEEEEvNT_6ParamsE:
        .type           _ZN7cutlass13device_kernelINS_4gemm6kernel13GemmUniversalIN4cute5tupleIJiiiiEEENS1_10collective13CollectiveMmaINS1_35MainloopSm100TmaUmmaWarpSpecializedILi6ELi2ELi4ENS5_IJNS4_1CILi1EEENSA_ILi2EEESB_EEEEENS5_IJNSA_ILi128EEESF_NSA_ILi64EEEEEENS_6half_tENS5_IJSB_llEEESI_NS5_IJlSB_lEEENS4_8TiledMMAINS4_8MMA_AtomIJNS4_20SM100_MMA_F16BF16_SSISI_SI_fLi128ELi128ELNS4_4UMMA5MajorE1ELSP_0ELNSO_7ScaleInE0ELSQ_0EEEEEENS4_6LayoutINS5_IJSB_SB_SB_EEENS5_IJNSA_ILi0EEESV_SV_EEEEENS5_IJNS4_10UnderscoreESY_SY_EEEEENS4_23SM90_TMA_LOAD_MULTICASTENS4_14ComposedLayoutINS4_7SwizzleILi3ELi4ELi3EEENS4_18smem_ptr_flag_bitsILi16EEENST_INS5_IJSG_NSA_ILi8EEEEEENS5_IJSB_SG_EEEEEEEvNS4_8identityENS4_13SM90_TMA_LOADENS12_IS14_S16_NST_INS5_IJS17_SG_EEENS5_IJSG_SB_EEEEEEEvS1C_EENS_8epilogue10collective18CollectiveEpilogueINS1J_23Sm100TmaWarpSpecializedILi4ELi2ELi32ELb1ELb0EEEJSH_NS5_IJNST_ISF_SB_EENST_INSA_ILi32EEESB_EEEEESI_SK_SI_SK_NS1J_6fusion15FusionCallbacksIS1N_NS1S_17LinearCombinationISI_fSI_fLNS_15FloatRoundStyleE2EEESH_S1R_JEEENS4_5SM1004TMEM4LOAD26SM100_TMEM_LOAD_32dp32b32xES1D_NS12_INS13_ILi2ELi4ELi3EEES16_NST_INS5_IJS17_S1P_EEENS5_IJS1P_SB_EEEEEEENS4_39AutoVectorizingCopyWithAssumedAlignmentILi128EEENS4_14SM90_TMA_STOREES26_S28_S28_EEEvvEEEEvNT_6ParamsE,@function
        .size           _ZN7cutlass13device_kernelINS_4gemm6kernel13GemmUniversalIN4cute5tupleIJiiiiEEENS1_10collective13CollectiveMmaINS1_35MainloopSm100TmaUmmaWarpSpecializedILi6ELi2ELi4ENS5_IJNS4_1CILi1EEENSA_ILi2EEESB_EEEEENS5_IJNSA_ILi128EEESF_NSA_ILi64EEEEEENS_6half_tENS5_IJSB_llEEESI_NS5_IJlSB_lEEENS4_8TiledMMAINS4_8MMA_AtomIJNS4_20SM100_MMA_F16BF16_SSISI_SI_fLi128ELi128ELNS4_4UMMA5MajorE1ELSP_0ELNSO_7ScaleInE0ELSQ_0EEEEEENS4_6LayoutINS5_IJSB_SB_SB_EEENS5_IJNSA_ILi0EEESV_SV_EEEEENS5_IJNS4_10UnderscoreESY_SY_EEEEENS4_23SM90_TMA_LOAD_MULTICASTENS4_14ComposedLayoutINS4_7SwizzleILi3ELi4ELi3EEENS4_18smem_ptr_flag_bitsILi16EEENST_INS5_IJSG_NSA_ILi8EEEEEENS5_IJSB_SG_EEEEEEEvNS4_8identityENS4_13SM90_TMA_LOADENS12_IS14_S16_NST_INS5_IJS17_SG_EEENS5_IJSG_SB_EEEEEEEvS1C_EENS_8epilogue10collective18CollectiveEpilogueINS1J_23Sm100TmaWarpSpecializedILi4ELi2ELi32ELb1ELb0EEEJSH_NS5_IJNST_ISF_SB_EENST_INSA_ILi32EEESB_EEEEESI_SK_SI_SK_NS1J_6fusion15FusionCallbacksIS1N_NS1S_17LinearCombinationISI_fSI_fLNS_15FloatRoundStyleE2EEESH_S1R_JEEENS4_5SM1004TMEM4LOAD26SM100_TMEM_LOAD_32dp32b32xES1D_NS12_INS13_ILi2ELi4ELi3EEES16_NST_INS5_IJS17_S1P_EEENS5_IJS1P_SB_EEEEEEENS4_39AutoVectorizingCopyWithAssumedAlignmentILi128EEENS4_14SM90_TMA_STOREES26_S28_S28_EEEvvEEEEvNT_6ParamsE,(.L_x_189 - _ZN7cutlass13device_kernelINS_4gemm6kernel13GemmUniversalIN4cute5tupleIJiiiiEEENS1_10collective13CollectiveMmaINS1_35MainloopSm100TmaUmmaWarpSpecializedILi6ELi2ELi4ENS5_IJNS4_1CILi1EEENSA_ILi2EEESB_EEEEENS5_IJNSA_ILi128EEESF_NSA_ILi64EEEEEENS_6half_tENS5_IJSB_llEEESI_NS5_IJlSB_lEEENS4_8TiledMMAINS4_8MMA_AtomIJNS4_20SM100_MMA_F16BF16_SSISI_SI_fLi128ELi128ELNS4_4UMMA5MajorE1ELSP_0ELNSO_7ScaleInE0ELSQ_0EEEEEENS4_6LayoutINS5_IJSB_SB_SB_EEENS5_IJNSA_ILi0EEESV_SV_EEEEENS5_IJNS4_10UnderscoreESY_SY_EEEEENS4_23SM90_TMA_LOAD_MULTICASTENS4_14ComposedLayoutINS4_7SwizzleILi3ELi4ELi3EEENS4_18smem_ptr_flag_bitsILi16EEENST_INS5_IJSG_NSA_ILi8EEEEEENS5_IJSB_SG_EEEEEEEvNS4_8identityENS4_13SM90_TMA_LOADENS12_IS14_S16_NST_INS5_IJS17_SG_EEENS5_IJSG_SB_EEEEEEEvS1C_EENS_8epilogue10collective18CollectiveEpilogueINS1J_23Sm100TmaWarpSpecializedILi4ELi2ELi32ELb1ELb0EEEJSH_NS5_IJNST_ISF_SB_EENST_INSA_ILi32EEESB_EEEEESI_SK_SI_SK_NS1J_6fusion15FusionCallbacksIS1N_NS1S_17LinearCombinationISI_fSI_fLNS_15FloatRoundStyleE2EEESH_S1R_JEEENS4_5SM1004TMEM4LOAD26SM100_TMEM_LOAD_32dp32b32xES1D_NS12_INS13_ILi2ELi4ELi3EEES16_NST_INS5_IJS17_S1P_EEENS5_IJS1P_SB_EEEEEEENS4_39AutoVectorizingCopyWithAssumedAlignmentILi128EEENS4_14SM90_TMA_STOREES26_S28_S28_EEEvvEEEEvNT_6ParamsE)
        .other          _ZN7cutlass13device_kernelINS_4gemm6kernel13GemmUniversalIN4cute5tupleIJiiiiEEENS1_10collective13CollectiveMmaINS1_35MainloopSm100TmaUmmaWarpSpecializedILi6ELi2ELi4ENS5_IJNS4_1CILi1EEENSA_ILi2EEESB_EEEEENS5_IJNSA_ILi128EEESF_NSA_ILi64EEEEEENS_6half_tENS5_IJSB_llEEESI_NS5_IJlSB_lEEENS4_8TiledMMAINS4_8MMA_AtomIJNS4_20SM100_MMA_F16BF16_SSISI_SI_fLi128ELi128ELNS4_4UMMA5MajorE1ELSP_0ELNSO_7ScaleInE0ELSQ_0EEEEEENS4_6LayoutINS5_IJSB_SB_SB_EEENS5_IJNSA_ILi0EEESV_SV_EEEEENS5_IJNS4_10UnderscoreESY_SY_EEEEENS4_23SM90_TMA_LOAD_MULTICASTENS4_14ComposedLayoutINS4_7SwizzleILi3ELi4ELi3EEENS4_18smem_ptr_flag_bitsILi16EEENST_INS5_IJSG_NSA_ILi8EEEEEENS5_IJSB_SG_EEEEEEEvNS4_8identityENS4_13SM90_TMA_LOADENS12_IS14_S16_NST_INS5_IJS17_SG_EEENS5_IJSG_SB_EEEEEEEvS1C_EENS_8epilogue10collective18CollectiveEpilogueINS1J_23Sm100TmaWarpSpecializedILi4ELi2ELi32ELb1ELb0EEEJSH_NS5_IJNST_ISF_SB_EENST_INSA_ILi32EEESB_EEEEESI_SK_SI_SK_NS1J_6fusion15FusionCallbacksIS1N_NS1S_17LinearCombinationISI_fSI_fLNS_15FloatRoundStyleE2EEESH_S1R_JEEENS4_5SM1004TMEM4LOAD26SM100_TMEM_LOAD_32dp32b32xES1D_NS12_INS13_ILi2ELi4ELi3EEES16_NST_INS5_IJS17_S1P_EEENS5_IJS1P_SB_EEEEEEENS4_39AutoVectorizingCopyWithAssumedAlignmentILi128EEENS4_14SM90_TMA_STOREES26_S28_S28_EEEvvEEEEvNT_6ParamsE,@"STO_CUDA_ENTRY STV_DEFAULT"
_ZN7cutlass13device_kernelINS_4gemm6kernel13GemmUniversalIN4cute5tupleIJiiiiEEENS1_10collective13CollectiveMmaINS1_35MainloopSm100TmaUmmaWarpSpecializedILi6ELi2ELi4ENS5_IJNS4_1CILi1EEENSA_ILi2EEESB_EEEEENS5_IJNSA_ILi128EEESF_NSA_ILi64EEEEEENS_6half_tENS5_IJSB_llEEESI_NS5_IJlSB_lEEENS4_8TiledMMAINS4_8MMA_AtomIJNS4_20SM100_MMA_F16BF16_SSISI_SI_fLi128ELi128ELNS4_4UMMA5MajorE1ELSP_0ELNSO_7ScaleInE0ELSQ_0EEEEEENS4_6LayoutINS5_IJSB_SB_SB_EEENS5_IJNSA_ILi0EEESV_SV_EEEEENS5_IJNS4_10UnderscoreESY_SY_EEEEENS4_23SM90_TMA_LOAD_MULTICASTENS4_14ComposedLayoutINS4_7SwizzleILi3ELi4ELi3EEENS4_18smem_ptr_flag_bitsILi16EEENST_INS5_IJSG_NSA_ILi8EEEEEENS5_IJSB_SG_EEEEEEEvNS4_8identityENS4_13SM90_TMA_LOADENS12_IS14_S16_NST_INS5_IJS17_SG_EEENS5_IJSG_SB_EEEEEEEvS1C_EENS_8epilogue10collective18CollectiveEpilogueINS1J_23Sm100TmaWarpSpecializedILi4ELi2ELi32ELb1ELb0EEEJSH_NS5_IJNST_ISF_SB_EENST_INSA_ILi32EEESB_EEEEESI_SK_SI_SK_NS1J_6fusion15FusionCallbacksIS1N_NS1S_17LinearCombinationISI_fSI_fLNS_15FloatRoundStyleE2EEESH_S1R_JEEENS4_5SM1004TMEM4LOAD26SM100_TMEM_LOAD_32dp32b32xES1D_NS12_INS13_ILi2ELi4ELi3EEES16_NST_INS5_IJS17_S1P_EEENS5_IJS1P_SB_EEEEEEENS4_39AutoVectorizingCopyWithAssumedAlignmentILi128EEENS4_14SM90_TMA_STOREES26_S28_S28_EEEvvEEEEvNT_6ParamsE:
[----:B------:R-:W1:Y:S01]  /*0000*/  LDC R1, c[0x0][0x37c] ;  /* 0x0000df00ff017b82 */ /* 0x000e620000000800 */
[----:B------:R-:W2:Y:S01]  /*0010*/  S2R R101, SR_TID.X ;  /* 0x0000000000657919 */ /* 0x000ea20000002100 */
[----:B------:R-:W3:Y:S01]  /*0020*/  LDCU.64 UR6, c[0x0][0x890] ;  /* 0x00011200ff0677ac */ /* 0x000ee20008000a00 */
[----:B------:R-:W-:Y:S02]  /*0030*/  PRMT R88, RZ, 0x7610, R88 ;  /* 0x00007610ff587816 */ /* 0x000fe40000000058 */
[----:B------:R-:W-:Y:S01]  /*0040*/  ELECT P5, URZ, PT ;  /* 0x0000000000ff782f */ /* 0x000fe200038a0000 */
[----:B------:R-:W4:Y:S01]  /*0050*/  LDCU.64 UR46, c[0x0][0x358] ;  /* 0x00006b00ff2e77ac */ /* 0x000f220008000a00 */
[----:B---3--:R-:W-:-:S04]  /*0060*/  UISETP.NE.U32.AND UP0, UPT, UR6, URZ, UPT ;  /* 0x000000ff0600728c */ /* 0x008fc8000bf05070 */
[----:B------:R-:W-:Y:S01]  /*0070*/  UISETP.NE.AND.EX UP0, UPT, UR7, URZ, UPT, UP0 ;  /* 0x000000ff0700728c */ /* 0x000fe2000bf05300 */
[----:B--2---:R-:W-:-:S05]  /*0080*/  SHF.R.U32.HI R92, RZ, 0x5, R101 ;  /* 0x00000005ff5c7819 */ /* 0x004fca0000011665 */
[----:B------:R-:W2:Y:S02]  /*0090*/  SHFL.IDX PT, R0, R92, RZ, 0x1f ;  /* 0x00001fff5c007589 */ /* 0x000ea400000e0000 */
[----:B--2---:R-:W-:Y:S01]  /*00a0*/  R2UR UR5, R0 ;  /* 0x00000000000572ca */ /* 0x004fe200000e0000 */
[----:B-1--4-:R-:W-:-:S14]  /*00b0*/  BRA.U UP0, `(.L_x_0) ;  /* 0x00000001002c7547 */ /* 0x012fdc000b800000 */
[----:B------:R-:W1:Y:S02]  /*00c0*/  LDCU.64 UR8, c[0x0][0x888] ;  /* 0x00011100ff0877ac */ /* 0x000e640008000a00 */
[----:B-1----:R-:W-:-:S04]  /*00d0*/  UISETP.NE.U32.AND UP0, UPT, UR8, URZ, UPT ;  /* 0x000000ff0800728c */ /* 0x002fc8000bf05070 */
[----:B------:R-:W-:-:S09]  /*00e0*/  UISETP.NE.AND.EX UP0, UPT, UR9, URZ, UPT, UP0 ;  /* 0x000000ff0900728c */ /* 0x000fd2000bf05300 */
[----:B------:R-:W-:Y:S05]  /*00f0*/  BRA.U !UP0, `(.L_x_1) ;  /* 0x0000000108107547 */ /* 0x000fea000b800000 */
[----:B------:R-:W1:Y:S02]  /*0100*/  LDC.64 R2, c[0x0][0x888] ;  /* 0x00022200ff027b82 */ /* 0x000e640000000a00 */
[----:B-1----:R1:W5:Y:S01]  /*0110*/  LDG.E R49, desc[UR46][R2.64] ;  /* 0x0000002e02317981 */ /* 0x002362000c1e1900 */
[----:B------:R-:W-:Y:S01]  /*0120*/  HFMA2 R88, -RZ, RZ, 0, 5.9604644775390625e-08 ;  /* 0x00000001ff587431 */ /* 0x000fe200000001ff */
[----:B------:R-:W-:Y:S05]  /*0130*/  BRA `(.L_x_0) ;  /* 0x00000000000c7947 */ /* 0x000fea0003800000 */
.L_x_1:
[----:B------:R-:W1:Y:S01]  /*0140*/  LDCU UR4, c[0x0][0x880] ;  /* 0x00011000ff0477ac */ /* 0x000e620008000800 */
[----:B------:R-:W-:Y:S01]  /*0150*/  HFMA2 R88, -RZ, RZ, 0, 5.9604644775390625e-08 ;  /* 0x00000001ff587431 */ /* 0x000fe200000001ff */
[----:B-1----:R-:W-:Y:S02]  /*0160*/  MOV R49, UR4 ;  /* 0x0000000400317c02 */ /* 0x002fe40008000f00 */
.L_x_0:
[----:B------:R-:W2:Y:S02]  /*0170*/  LDCU.64 UR8, c[0x0][0x8b0] ;  /* 0x00011600ff0877ac */ /* 0x000ea40008000a00 */
[----:B--2---:R-:W-:-:S04]  /*0180*/  UISETP.NE.U32.AND UP0, UPT, UR8, URZ, UPT ;  /* 0x000000ff0800728c */ /* 0x004fc8000bf05070 */
[----:B------:R-:W-:-:S09]  /*0190*/  UISETP.NE.AND.EX UP0, UPT, UR9, URZ, UPT, UP0 ;  /* 0x000000ff0900728c */ /* 0x000fd2000bf05300 */
[----:B------:R-:W-:Y:S05]  /*01a0*/  BRA.U UP0, `(.L_x_2) ;  /* 0x0000000100247547 */ /* 0x000fea000b800000 */
[----:B------:R-:W2:Y:S02]  /*01b0*/  LDCU.64 UR8, c[0x0][0x8a8] ;  /* 0x00011500ff0877ac */ /* 0x000ea40008000a00 */
[----:B--2---:R-:W-:-:S04]  /*01c0*/  UISETP.NE.U32.AND UP0, UPT, UR8, URZ, UPT ;  /* 0x000000ff0800728c */ /* 0x004fc8000bf05070 */
[----:B------:R-:W-:-:S09]  /*01d0*/  UISETP.NE.AND.EX UP0, UPT, UR9, URZ, UPT, UP0 ;  /* 0x000000ff0900728c */ /* 0x000fd2000bf05300 */
[----:B------:R-:W-:Y:S05]  /*01e0*/  BRA.U !UP0, `(.L_x_3) ;  /* 0x00000001080c7547 */ /* 0x000fea000b800000 */
[----:B-1----:R-:W1:Y:S02]  /*01f0*/  LDC.64 R2, c[0x0][0x8a8] ;  /* 0x00022a00ff027b82 */ /* 0x002e640000000a00 */
[----:B-1----:R2:W5:Y:S01]  /*0200*/  LDG.E R47, desc[UR46][R2.64] ;  /* 0x0000002e022f7981 */ /* 0x002562000c1e1900 */
[----:B------:R-:W-:Y:S05]  /*0210*/  BRA `(.L_x_2) ;  /* 0x0000000000087947 */ /* 0x000fea0003800000 */
.L_x_3:
[----:B------:R-:W2:Y:S02]  /*0220*/  LDCU UR4, c[0x0][0x8a0] ;  /* 0x00011400ff0477ac */ /* 0x000ea40008000800 */
[----:B--2---:R-:W-:Y:S02]  /*0230*/  MOV R47, UR4 ;  /* 0x00000004002f7c02 */ /* 0x004fe40008000f00 */
.L_x_2:
[----:B------:R-:W-:Y:S01]  /*0240*/  IMAD.U32 R0, RZ, RZ, UR5 ;  /* 0x00000005ff007e24 */ /* 0x000fe2000f8e00ff */
[----:B------:R-:W-:Y:S04]  /*0250*/  BSSY.RECONVERGENT B0, `(.L_x_4) ;  /* 0x000000c000007945 */ /* 0x000fe80003800200 */
[C---:B------:R-:W-:Y:S02]  /*0260*/  ISETP.NE.OR P1, PT, R0.reuse, 0x1, !P5 ;  /* 0x000000010000780c */ /* 0x040fe40006f25670 */
[----:B------:R-:W-:-:S11]  /*0270*/  ISETP.NE.OR P0, PT, R0, 0x3, !P5 ;  /* 0x000000030000780c */ /* 0x000fd60006f05670 */
[----:B------:R-:W-:Y:S05]  /*0280*/  @P1 BRA `(.L_x_5) ;  /* 0x0000000000201947 */ /* 0x000fea0003800000 */
[----:B------:R-:W3:Y:S02]  /*0290*/  LDCU.64 UR8, c[0x0][0x348] ;  /* 0x00006900ff0877ac */ /* 0x000ee40008000a00 */
[----:B---3--:R-:W-:Y:S02]  /*02a0*/  UIADD3 UR10, UP1, UPT, UR8, 0x80, URZ ;  /* 0x00000080080a7890 */ /* 0x008fe4000ff3e0ff */
[----:B------:R-:W-:Y:S02]  /*02b0*/  UIADD3 UR8, UP0, UPT, UR8, 0x180, URZ ;  /* 0x0000018008087890 */ /* 0x000fe4000ff1e0ff */
[----:B------:R-:W-:Y:S02]  /*02c0*/  UIADD3.X UR11, UPT, UPT, URZ, UR9, URZ, UP1, !UPT ;  /* 0x00000009ff0b7290 */ /* 0x000fe40008ffe4ff */
[----:B------:R-:W-:-:S07]  /*02d0*/  UIADD3.X UR9, UPT, UPT, URZ, UR9, URZ, UP0, !UPT ;  /* 0x00000009ff097290 */ /* 0x000fce00087fe4ff */
[----:B------:R3:W-:Y:S02]  /*02e0*/  UTMACCTL.PF [UR10] ;  /* 0x000000000a0079b9 */ /* 0x0007e40008040000 */
[----:B------:R3:W-:Y:S02]  /*02f0*/  UTMACCTL.PF [UR8] ;  /* 0x00000000080079b9 */ /* 0x0007e40008040000 */
[----:B---3--:R-:W-:Y:S01]  /*0300*/  NOP ;  /* 0x0000000000007918 */ /* 0x008fe20000000000 */
.L_x_5:
[----:B------:R-:W-:Y:S05]  /*0310*/  BSYNC.RECONVERGENT B0 ;  /* 0x0000000000007941 */ /* 0x000fea0003800200 */
.L_x_4:
[----:B------:R-:W-:Y:S04]  /*0320*/  BSSY.RECONVERGENT B0, `(.L_x_6) ;  /* 0x000000a000007945 */ /* 0x000fe80003800200 */
        /* <DEDUP_REMOVED lines=9> */
.L_x_7:
[----:B------:R-:W-:Y:S05]  /*03c0*/  BSYNC.RECONVERGENT B0 ;  /* 0x0000000000007941 */ /* 0x000fea0003800200 */
.L_x_6:
[----:B------:R-:W3:Y:S01]  /*03d0*/  LDCU.64 UR8, c[0x0][0x888] ;  /* 0x00011100ff0877ac */ /* 0x000ee20008000a00 */
[----:B------:R-:W-:Y:S02]  /*03e0*/  UISETP.EQ.U32.AND UP1, UPT, UR6, URZ, UPT ;  /* 0x000000ff0600728c */ /* 0x000fe4000bf22070 */
[----:B------:R-:W-:Y:S02]  /*03f0*/  UPLOP3.LUT UP4, UPT, UPT, UPT, UPT, 0x80, 0x8 ;  /* 0x000000000008789c */ /* 0x000fe40003f8f070 */
[----:B---3--:R-:W-:-:S04]  /*0400*/  UISETP.NE.U32.AND UP0, UPT, UR8, URZ, UPT ;  /* 0x000000ff0800728c */ /* 0x008fc8000bf05070 */
[----:B------:R-:W-:-:S04]  /*0410*/  UISETP.NE.AND.EX UP0, UPT, UR9, URZ, UPT, UP0 ;  /* 0x000000ff0900728c */ /* 0x000fc8000bf05300 */
[----:B------:R-:W-:-:S04]  /*0420*/  UISETP.EQ.OR.EX UP2, UPT, UR7, URZ, !UP0, UP1 ;  /* 0x000000ff0700728c */ /* 0x000fc8000c742710 */
[----:B------:R-:W-:-:S05]  /*0430*/  UP2UR UR50, UPR, URZ, 0x4 ;  /* 0x00000004ff327883 */ /* 0x000fca0008000000 */
[----:B------:R-:W-:Y:S07]  /*0440*/  BRA.U !UP2, `(.L_x_8) ;  /* 0x000000010a207547 */ /* 0x000fee000b800000 */
[----:B------:R-:W-:Y:S01]  /*0450*/  UISETP.NE.U32.AND UP1, UPT, UR6, URZ, UPT ;  /* 0x000000ff0600728c */ /* 0x000fe2000bf25070 */
[----:B-----5:R-:W-:Y:S01]  /*0460*/  FSETP.NEU.AND P0, PT, R49, RZ, PT ;  /* 0x000000ff3100720b */ /* 0x020fe20003f0d000 */
[----:B------:R-:W-:Y:S02]  /*0470*/  USEL UR4, URZ, 0xffffffff, UP0 ;  /* 0xffffffffff047887 */ /* 0x000fe40008000000 */
[----:B------:R-:W-:-:S10]  /*0480*/  UISETP.NE.AND.EX UP1, UPT, UR7, URZ, UPT, UP1 ;  /* 0x000000ff0700728c */ /* 0x000fd4000bf25310 */
[----:B------:R-:W-:Y:S01]  /*0490*/  VOTEU.ANY UP0, P0 ;  /* 0x0000000000ff7886 */ /* 0x000fe20000000100 */
[----:B------:R-:W-:-:S04]  /*04a0*/  @!UP1 USEL UR4, URZ, 0xffffffff, UP0 ;  /* 0xffffffffff049887 */ /* 0x000fc80008000000 */
[----:B------:R-:W-:-:S04]  /*04b0*/  ULOP3.LUT UR4, UR4, 0x1, URZ, 0xc0, !UPT ;  /* 0x0000000104047892 */ /* 0x000fc8000f8ec0ff */
[----:B------:R-:W-:-:S11]  /*04c0*/  UISETP.NE.U32.AND UP4, UPT, UR4, 0x1, UPT ;  /* 0x000000010400788c */ /* 0x000fd6000bf85070 */
.L_x_8:
[----:B-12---:R-:W1:Y:S01]  /*04d0*/  SHFL.IDX PT, R2, R92, RZ, 0x1f ;  /* 0x00001fff5c027589 */ /* 0x006e6200000e0000 */
[----:B------:R-:W-:-:S04]  /*04e0*/  UISETP.NE.AND UP0, UPT, UR5, 0x2, UPT ;  /* 0x000000020500788c */ /* 0x000fc8000bf05270 */
[----:B------:R-:W-:Y:S01]  /*04f0*/  USEL UR7, URZ, 0x1, UP0 ;  /* 0x00000001ff077887 */ /* 0x000fe20008000000 */
[----:B-1----:R-:W-:-:S13]  /*0500*/  ISETP.NE.AND P0, PT, R2, RZ, PT ;  /* 0x000000ff0200720c */ /* 0x002fda0003f05270 */
[----:B------:R-:W-:Y:S05]  /*0510*/  @P0 BRA `(.L_x_9) ;  /* 0x0000000000680947 */ /* 0x000fea0003800000 */
[----:B------:R-:W1:Y:S01]  /*0520*/  S2UR UR8, SR_CgaCtaId ;  /* 0x00000000000879c3 */ /* 0x000e620000008800 */
[----:B------:R-:W-:Y:S01]  /*0530*/  UMOV UR9, 0x400 ;  /* 0x0000040000097882 */ /* 0x000fe20000000000 */
[----:B------:R-:W-:Y:S01]  /*0540*/  UMOV UR6, 0x1 ;  /* 0x0000000100067882 */ /* 0x000fe20000000000 */
[----:B------:R-:W-:Y:S01]  /*0550*/  UMOV UR4, 0x2 ;  /* 0x0000000200047882 */ /* 0x000fe20000000000 */
[----:B------:R-:W-:-:S04]  /*0560*/  UIADD3 UR10, UPT, UPT, -UR6, 0x100000, URZ ;  /* 0x00100000060a7890 */ /* 0x000fc8000fffe1ff */
[----:B------:R-:W-:Y:S02]  /*0570*/  USHF.L.U32 UR11, UR10, 0xb, URZ ;  /* 0x0000000b0a0b7899 */ /* 0x000fe400080006ff */
[----:B------:R-:W-:Y:S02]  /*0580*/  USHF.L.U32 UR10, UR10, 0x1, URZ ;  /* 0x000000010a0a7899 */ /* 0x000fe400080006ff */
[----:B------:R-:W-:-:S04]  /*0590*/  UIADD3 UR12, UPT, UPT, -UR4, 0x100000, URZ ;  /* 0x00100000040c7890 */ /* 0x000fc8000fffe1ff */
[----:B------:R-:W-:Y:S02]  /*05a0*/  USHF.L.U32 UR13, UR12, 0xb, URZ ;  /* 0x0000000b0c0d7899 */ /* 0x000fe400080006ff */
[----:B------:R-:W-:Y:S01]  /*05b0*/  USHF.L.U32 UR12, UR12, 0x1, URZ ;  /* 0x000000010c0c7899 */ /* 0x000fe200080006ff */
[----:B------:R-:W-:Y:S01]  /*05c0*/  ELECT P0, URZ, PT ;  /* 0x0000000000ff782f */ /* 0x000fe20003800000 */
[----:B-1----:R-:W-:Y:S01]  /*05d0*/  ULEA UR8, UR8, UR9, 0x18 ;  /* 0x0000000908087291 */ /* 0x002fe2000f8ec0ff */
[----:B------:R-:W1:Y:S11]  /*05e0*/  FENCE.VIEW.ASYNC.S ;  /* 0x00000000000073c6 */ /* 0x000e760000000000 */
[----:B-1----:R1:W2:Y:S01]  /*05f0*/  SYNCS.EXCH.64 URZ, [UR8], UR10 ;  /* 0x0000000a08ff75b2 */ /* 0x0022a20008000100 */
[----:B------:R1:W3:Y:S01]  /*0600*/  SYNCS.EXCH.64 URZ, [UR8+0x30], UR12 ;  /* 0x0000300c08ff75b2 */ /* 0x0002e20008000100 */
[----:B------:R1:W4:Y:S01]  /*0610*/  SYNCS.EXCH.64 URZ, [UR8+0x8], UR10 ;  /* 0x0000080a08ff75b2 */ /* 0x0003220008000100 */
[----:B------:R1:W1:Y:S01]  /*0620*/  SYNCS.EXCH.64 URZ, [UR8+0x38], UR12 ;  /* 0x0000380c08ff75b2 */ /* 0x0002620008000100 */
        /* <DEDUP_REMOVED lines=8> */
[----:B------:R-:W-:Y:S01]  /*06b0*/  NOP ;  /* 0x0000000000007918 */ /* 0x000fe20000000000 */
.L_x_9:
[----:B------:R-:W2:Y:S01]  /*06c0*/  SHFL.IDX PT, R2, R92, RZ, 0x1f ;  /* 0x00001fff5c027589 */ /* 0x000ea200000e0000 */
[----:B------:R-:W-:Y:S01]  /*06d0*/  NOP ;  /* 0x0000000000007918 */ /* 0x000fe20000000000 */
[----:B--2---:R-:W-:-:S13]  /*06e0*/  ISETP.NE.AND P0, PT, R2, 0x1, PT ;  /* 0x000000010200780c */ /* 0x004fda0003f05270 */
[----:B------:R-:W-:Y:S05]  /*06f0*/  @P0 BRA `(.L_x_10) ;  /* 0x0000000000580947 */ /* 0x000fea0003800000 */
[----:B-1----:R-:W1:Y:S01]  /*0700*/  S2UR UR8, SR_CgaCtaId ;  /* 0x00000000000879c3 */ /* 0x002e620000008800 */
        /* <DEDUP_REMOVED lines=12> */
[----:B-1----:R2:W1:Y:S01]  /*07d0*/  SYNCS.EXCH.64 URZ, [UR8+0x60], UR10 ;  /* 0x0000600a08ff75b2 */ /* 0x0024620008000100 */
[----:B------:R2:W1:Y:S01]  /*07e0*/  SYNCS.EXCH.64 URZ, [UR8+0x80], UR12 ;  /* 0x0000800c08ff75b2 */ /* 0x0004620008000100 */
[----:B------:R2:W1:Y:S01]  /*07f0*/  SYNCS.EXCH.64 URZ, [UR8+0x68], UR10 ;  /* 0x0000680a08ff75b2 */ /* 0x0004620008000100 */
[----:B------:R2:W1:Y:S01]  /*0800*/  SYNCS.EXCH.64 URZ, [UR8+0x88], UR12 ;  /* 0x0000880c08ff75b2 */ /* 0x0004620008000100 */
[----:B------:R2:W1:Y:S01]  /*0810*/  SYNCS.EXCH.64 URZ, [UR8+0x70], UR10 ;  /* 0x0000700a08ff75b2 */ /* 0x0004620008000100 */
[----:B------:R2:W1:Y:S01]  /*0820*/  SYNCS.EXCH.64 URZ, [UR8+0x90], UR12 ;  /* 0x0000900c08ff75b2 */ /* 0x0004620008000100 */
[----:B------:R2:W1:Y:S01]  /*0830*/  SYNCS.EXCH.64 URZ, [UR8+0x78], UR10 ;  /* 0x0000780a08ff75b2 */ /* 0x0004620008000100 */
[----:B------:R2:W1:Y:S02]  /*0840*/  SYNCS.EXCH.64 URZ, [UR8+0x98], UR12 ;  /* 0x0000980c08ff75b2 */ /* 0x0004640008000100 */
[----:B--2---:R-:W-:Y:S01]  /*0850*/  NOP ;  /* 0x0000000000007918 */ /* 0x004fe20000000000 */
.L_x_10:
[----:B------:R-:W2:Y:S01]  /*0860*/  SHFL.IDX PT, R2, R92, RZ, 0x1f ;  /* 0x00001fff5c027589 */ /* 0x000ea200000e0000 */
[----:B------:R-:W-:Y:S01]  /*0870*/  NOP ;  /* 0x0000000000007918 */ /* 0x000fe20000000000 */
[----:B--2---:R-:W-:-:S13]  /*0880*/  ISETP.NE.AND P0, PT, R2, 0x3, PT ;  /* 0x000000030200780c */ /* 0x004fda0003f05270 */
[----:B------:R-:W-:Y:S05]  /*0890*/  @P0 BRA `(.L_x_11) ;  /* 0x0000000000300947 */ /* 0x000fea0003800000 */
[----:B------:R-:W2:Y:S01]  /*08a0*/  S2UR UR6, SR_CgaCtaId ;  /* 0x00000000000679c3 */ /* 0x000ea20000008800 */
[----:B-1----:R-:W-:Y:S01]  /*08b0*/  UMOV UR8, 0x400 ;  /* 0x0000040000087882 */ /* 0x002fe20000000000 */
[----:B------:R-:W-:Y:S01]  /*08c0*/  UMOV UR4, 0x20 ;  /* 0x0000002000047882 */ /* 0x000fe20000000000 */
[----:B------:R-:W-:Y:S01]  /*08d0*/  ELECT P0, URZ, PT ;  /* 0x0000000000ff782f */ /* 0x000fe20003800000 */
[----:B--2---:R-:W-:Y:S02]  /*08e0*/  ULEA UR6, UR6, UR8, 0x18 ;  /* 0x0000000806067291 */ /* 0x004fe4000f8ec0ff */
[----:B------:R-:W-:-:S04]  /*08f0*/  UIADD3 UR8, UPT, UPT, -UR4, 0x100000, URZ ;  /* 0x0010000004087890 */ /* 0x000fc8000fffe1ff */
[----:B------:R-:W-:Y:S02]  /*0900*/  USHF.L.U32 UR9, UR8, 0xb, URZ ;  /* 0x0000000b08097899 */ /* 0x000fe400080006ff */
[----:B------:R-:W-:Y:S01]  /*0910*/  USHF.L.U32 UR8, UR8, 0x1, URZ ;  /* 0x0000000108087899 */ /* 0x000fe200080006ff */
[----:B------:R-:W1:Y:S11]  /*0920*/  FENCE.VIEW.ASYNC.S ;  /* 0x00000000000073c6 */ /* 0x000e760000000000 */
[----:B-1----:R2:W1:Y:S01]  /*0930*/  SYNCS.EXCH.64 URZ, [UR6+0xa0], UR8 ;  /* 0x0000a00806ff75b2 */ /* 0x0024620008000100 */
[----:B------:R2:W1:Y:S02]  /*0940*/  SYNCS.EXCH.64 URZ, [UR6+0xa8], UR8 ;  /* 0x0000a80806ff75b2 */ /* 0x0004640008000100 */
[----:B--2---:R-:W-:Y:S01]  /*0950*/  NOP ;  /* 0x0000000000007918 */ /* 0x004fe20000000000 */
.L_x_11:
[----:B------:R-:W2:Y:S01]  /*0960*/  SHFL.IDX PT, R2, R92, RZ, 0x1f ;  /* 0x00001fff5c027589 */ /* 0x000ea200000e0000 */
[----:B------:R-:W-:Y:S01]  /*0970*/  NOP ;  /* 0x0000000000007918 */ /* 0x000fe20000000000 */
[----:B--2---:R-:W-:-:S13]  /*0980*/  ISETP.NE.AND P0, PT, R2, 0x4, PT ;  /* 0x000000040200780c */ /* 0x004fda0003f05270 */
[----:B------:R-:W-:Y:S05]  /*0990*/  @P0 BRA `(.L_x_12) ;  /* 0x00000000004c0947 */ /* 0x000fea0003800000 */
[----:B------:R-:W2:Y:S01]  /*09a0*/  S2UR UR6, SR_CgaCtaId ;  /* 0x00000000000679c3 */ /* 0x000ea20000008800 */
[----:B------:R-:W-:Y:S01]  /*09b0*/  UMOV UR9, 0x1e0 ;  /* 0x000001e000097882 */ /* 0x000fe20000000000 */
[----:B-1----:R-:W-:Y:S01]  /*09c0*/  UMOV UR8, 0x400 ;  /* 0x0000040000087882 */ /* 0x002fe20000000000 */
[----:B------:R-:W-:Y:S01]  /*09d0*/  USEL UR9, UR9, 0x1a0, UP4 ;  /* 0x000001a009097887 */ /* 0x000fe2000a000000 */
[----:B------:R-:W-:Y:S01]  /*09e0*/  UMOV UR4, 0x1 ;  /* 0x0000000100047882 */ /* 0x000fe20000000000 */
[----:B------:R-:W-:Y:S01]  /*09f0*/  ELECT P0, URZ, PT ;  /* 0x0000000000ff782f */ /* 0x000fe20003800000 */
[----:B------:R-:W-:-:S04]  /*0a00*/  UIADD3 UR10, UPT, UPT, -UR4, 0x100000, URZ ;  /* 0x00100000040a7890 */ /* 0x000fc8000fffe1ff */
[----:B------:R-:W-:Y:S02]  /*0a10*/  USHF.L.U32 UR11, UR10, 0xb, URZ ;  /* 0x0000000b0a0b7899 */ /* 0x000fe400080006ff */
[----:B------:R-:W-:Y:S02]  /*0a20*/  USHF.L.U32 UR10, UR10, 0x1, URZ ;  /* 0x000000010a0a7899 */ /* 0x000fe400080006ff */
[----:B--2---:R-:W-:Y:S02]  /*0a30*/  ULEA UR6, UR6, UR8, 0x18 ;  /* 0x0000000806067291 */ /* 0x004fe4000f8ec0ff */
[----:B------:R-:W-:-:S04]  /*0a40*/  UIADD3 UR8, UPT, UPT, -UR9, 0x100000, URZ ;  /* 0x0010000009087890 */ /* 0x000fc8000fffe1ff */
[----:B------:R-:W-:Y:S02]  /*0a50*/  USHF.L.U32 UR9, UR8, 0xb, URZ ;  /* 0x0000000b08097899 */ /* 0x000fe400080006ff */
[----:B------:R-:W-:Y:S01]  /*0a60*/  USHF.L.U32 UR8, UR8, 0x1, URZ ;  /* 0x0000000108087899 */ /* 0x000fe200080006ff */
[----:B------:R-:W1:Y:S03]  /*0a70*/  FENCE.VIEW.ASYNC.S ;  /* 0x00000000000073c6 */ /* 0x000e660000000000 */
[----:B-1----:R2:W1:Y:S08]  /*0a80*/  SYNCS.EXCH.64 URZ, [UR6+0xb0], UR10 ;  /* 0x0000b00a06ff75b2 */ /* 0x0024700008000100 */
[----:B------:R2:W1:Y:S01]  /*0a90*/  SYNCS.EXCH.64 URZ, [UR6+0xc0], UR8 ;  /* 0x0000c00806ff75b2 */ /* 0x0004620008000100 */
[----:B------:R2:W1:Y:S01]  /*0aa0*/  SYNCS.EXCH.64 URZ, [UR6+0xb8], UR10 ;  /* 0x0000b80a06ff75b2 */ /* 0x0004620008000100 */
[----:B------:R2:W1:Y:S02]  /*0ab0*/  SYNCS.EXCH.64 URZ, [UR6+0xc8], UR8 ;  /* 0x0000c80806ff75b2 */ /* 0x0004640008000100 */
[----:B--2---:R-:W-:Y:S01]  /*0ac0*/  NOP ;  /* 0x0000000000007918 */ /* 0x004fe20000000000 */
.L_x_12:
        /* <DEDUP_REMOVED lines=26> */
.L_x_13:
[----:B------:R-:W2:Y:S01]  /*0c70*/  SHFL.IDX PT, R2, R92, RZ, 0x1f ;  /* 0x00001fff5c027589 */ /* 0x000ea200000e0000 */
[----:B------:R-:W1:Y:S01]  /*0c80*/  S2UR UR37, SR_CgaCtaId ;  /* 0x00000000002579c3 */ /* 0x000e620000008800 */
[----:B------:R-:W-:Y:S01]  /*0c90*/  NOP ;  /* 0x0000000000007918 */ /* 0x000fe20000000000 */
[----:B--2---:R-:W-:-:S13]  /*0ca0*/  ISETP.NE.AND P0, PT, R2, 0x3, PT ;  /* 0x000000030200780c */ /* 0x004fda0003f05270 */
[----:B-1----:R-:W-:Y:S05]  /*0cb0*/  @P0 BRA `(.L_x_14) ;  /* 0x0000000000340947 */ /* 0x002fea0003800000 */
[----:B------:R-:W-:Y:S01]  /*0cc0*/  UMOV UR6, 0x400 ;  /* 0x0000040000067882 */ /* 0x000fe20000000000 */
[----:B------:R-:W-:Y:S01]  /*0cd0*/  UMOV UR4, 0x20 ;  /* 0x0000002000047882 */ /* 0x000fe20000000000 */
[----:B------:R-:W-:Y:S02]  /*0ce0*/  ULEA UR6, UR37, UR6, 0x18 ;  /* 0x0000000625067291 */ /* 0x000fe4000f8ec0ff */
[----:B------:R-:W-:-:S04]  /*0cf0*/  UIADD3 UR8, UPT, UPT, -UR4, 0x100000, URZ ;  /* 0x0010000004087890 */ /* 0x000fc8000fffe1ff */
[----:B------:R-:W-:Y:S02]  /*0d00*/  USHF.L.U32 UR9, UR8, 0xb, URZ ;  /* 0x0000000b08097899 */ /* 0x000fe400080006ff */
[----:B------:R-:W-:Y:S01]  /*0d10*/  USHF.L.U32 UR8, UR8, 0x1, URZ ;  /* 0x0000000108087899 */ /* 0x000fe200080006ff */
[----:B------:R-:W-:Y:S01]  /*0d20*/  ELECT P0, URZ, PT ;  /* 0x0000000000ff782f */ /* 0x000fe20003800000 */
[----:B------:R-:W1:Y:S10]  /*0d30*/  FENCE.VIEW.ASYNC.S ;  /* 0x00000000000073c6 */ /* 0x000e740000000000 */
[----:B-1----:R1:W2:Y:S01]  /*0d40*/  SYNCS.EXCH.64 URZ, [UR6+0x110], UR8 ;  /* 0x0001100806ff75b2 */ /* 0x0022a20008000100 */
[----:B------:R1:W1:Y:S01]  /*0d50*/  SYNCS.EXCH.64 URZ, [UR6+0x120], UR8 ;  /* 0x0001200806ff75b2 */ /* 0x0002620008000100 */
[----:B------:R1:W1:Y:S01]  /*0d60*/  SYNCS.EXCH.64 URZ, [UR6+0x118], UR8 ;  /* 0x0001180806ff75b2 */ /* 0x0002620008000100 */
[----:B------:R1:W1:Y:S01]  /*0d70*/  SYNCS.EXCH.64 URZ, [UR6+0x128], UR8 ;  /* 0x0001280806ff75b2 */ /* 0x0002620008000100 */
[----:B------:R-:W-:Y:S01]  /*0d80*/  NOP ;  /* 0x0000000000007918 */ /* 0x000fe20000000000 */
.L_x_14:
[----:B------:R-:W3:Y:S01]  /*0d90*/  LDCU UR4, c[0x0][0x36c] ;  /* 0x00006d80ff0477ac */ /* 0x000ee20008000800 */
[----:B------:R-:W-:Y:S01]  /*0da0*/  ISETP.NE.OR P5, PT, R0, 0x2, !P5 ;  /* 0x000000020000780c */ /* 0x000fe20006fa5670 */
[----:B------:R-:W-:Y:S01]  /*0db0*/  NOP ;  /* 0x0000000000007918 */ /* 0x000fe20000000000 */
[----:B------:R-:W-:Y:S01]  /*0dc0*/  LOP3.LUT R9, R101, 0x1f, RZ, 0xc0, !PT ;  /* 0x0000001f65097812 */ /* 0x000fe200078ec0ff */
[----:B------:R-:W-:Y:S02]  /*0dd0*/  UISETP.NE.AND UP3, UPT, UR5, URZ, UPT ;  /* 0x000000ff0500728c */ /* 0x000fe4000bf65270 */
[----:B---3--:R-:W-:-:S09]  /*0de0*/  UISETP.EQ.U32.AND UP0, UPT, UR4, 0x1, UPT ;  /* 0x000000010400788c */ /* 0x008fd2000bf02070 */
[----:B------:R-:W-:Y:S05]  /*0df0*/  BRA.U !UP0, `(.L_x_15) ;  /* 0x0000000108087547 */ /* 0x000fea000b800000 */
[----:B-12-4-:R-:W-:Y:S01]  /*0e00*/  UCGABAR_ARV ;  /* 0x00000000000079c7 */ /* 0x016fe20008000000 */
[----:B------:R-:W-:Y:S05]  /*0e10*/  BRA `(.L_x_16) ;  /* 0x0000000000047947 */ /* 0x000fea0003800000 */
.L_x_15:
[----:B-12-4-:R-:W-:Y:S01]  /*0e20*/  NOP ;  /* 0x0000000000007918 */ /* 0x016fe20000000000 */
.L_x_16:
[----:B------:R-:W1:Y:S01]  /*0e30*/  S2UR UR8, SR_CTAID.Y ;  /* 0x00000000000879c3 */ /* 0x000e620000002600 */
[----:B------:R-:W-:-:S05]  /*0e40*/  CS2R.32 R87, SR_CgaSize ;  /* 0x0000000000577805 */ /* 0x000fca0000008a00 */
[----:B------:R-:W-:-:S05]  /*0e50*/  IMAD R87, R87, -0xa0, RZ ;  /* 0xffffff6057577824 */ /* 0x000fca00078e02ff */
[----:B------:R-:W-:-:S14]  /*0e60*/  R2UR UR4, R87 ;  /* 0x00000000570472ca */ /* 0x000fdc00000e0000 */
[----:B------:R-:W2:Y:S01]  /*0e70*/  LDCU UR4, c[0x0][UR4+0x2b4] ;  /* 0x00005680040477ac */ /* 0x000ea20008000800 */
[----:B------:R-:W-:-:S05]  /*0e80*/  CS2R.32 R87, SR_CgaSize ;  /* 0x0000000000577805 */ /* 0x000fca0000008a00 */
[----:B------:R-:W-:-:S05]  /*0e90*/  IMAD R87, R87, -0xa0, RZ ;  /* 0xffffff6057577824 */ /* 0x000fca00078e02ff */
[----:B------:R-:W-:-:S14]  /*0ea0*/  R2UR UR6, R87 ;  /* 0x00000000570672ca */ /* 0x000fdc00000e0000 */
[----:B------:R-:W3:Y:S01]  /*0eb0*/  LDCU UR6, c[0x0][UR6+0x2b0] ;  /* 0x00005600060677ac */ /* 0x000ee20008000800 */
[----:B------:R-:W4:Y:S01]  /*0ec0*/  S2UR UR9, SR_CTAID.X ;  /* 0x00000000000979c3 */ /* 0x000f220000002500 */
[----:B------:R-:W-:Y:S01]  /*0ed0*/  UISETP.NE.AND UP1, UPT, UR5, 0x2, UPT ;  /* 0x000000020500788c */ /* 0x000fe2000bf25270 */
[----:B------:R-:W-:-:S05]  /*0ee0*/  CS2R.32 R0, SR_CgaSize ;  /* 0x0000000000007805 */ /* 0x000fca0000008a00 */
[----:B------:R-:W-:-:S06]  /*0ef0*/  IMAD R0, R0, -0xa0, RZ ;  /* 0xffffff6000007824 */ /* 0x000fcc00078e02ff */
[----:B------:R-:W3:Y:S01]  /*0f00*/  LDC R0, c[0x0][R0+0x2a4] ;  /* 0x0000a90000007b82 */ /* 0x000ee20000000800 */
[----:B-1----:R-:W-:-:S07]  /*0f10*/  I2FP.F32.U32 R86, UR8 ;  /* 0x0000000800567c45 */ /* 0x002fce0008201000 */
[----:B------:R-:W1:Y:S01]  /*0f20*/  LDC R11, c[0x0][0xb24] ;  /* 0x0002c900ff0b7b82 */ /* 0x000e620000000800 */
[----:B------:R-:W-:Y:S01]  /*0f30*/  MOV R20, UR8 ;  /* 0x0000000800147c02 */ /* 0x000fe20008000f00 */
[----:B--2---:R-:W-:Y:S01]  /*0f40*/  FMUL R86, R86, UR4 ;  /* 0x0000000456567c20 */ /* 0x004fe20008400000 */
[----:B------:R-:W-:Y:S01]  /*0f50*/  USHF.L.U32 UR4, UR37, 0xb, URZ ;  /* 0x0000000b25047899 */ /* 0x000fe200080006ff */
[----:B----4-:R-:W-:Y:S02]  /*0f60*/  I2FP.F32.U32 R87, UR9 ;  /* 0x0000000900577c45 */ /* 0x010fe40008201000 */
[----:B------:R-:W-:-:S05]  /*0f70*/  CS2R.32 R2, SR_CgaSize ;  /* 0x0000000000027805 */ /* 0x000fca0000008a00 */
[----:B------:R-:W-:-:S06]  /*0f80*/  IMAD R2, R2, -0xa0, RZ ;  /* 0xffffff6002027824 */ /* 0x000fcc00078e02ff */
[----:B------:R-:W2:Y:S01]  /*0f90*/  LDC R2, c[0x0][R2+0x2a0] ;  /* 0x0000a80002027b82 */ /* 0x000ea20000000800 */
[----:B------:R-:W-:Y:S01]  /*0fa0*/  MOV R21, UR9 ;  /* 0x0000000900157c02 */ /* 0x000fe20008000f00 */
[----:B------:R-:W4:Y:S01]  /*0fb0*/  F2I.U32.TRUNC.NTZ R86, R86 ;  /* 0x0000005600567305 */ /* 0x000f22000020f000 */
[----:B------:R-:W-:Y:S01]  /*0fc0*/  ULOP3.LUT UR4, UR4, 0x800, URZ, 0xc0, !UPT ;  /* 0x0000080004047892 */ /* 0x000fe2000f8ec0ff */
[----:B---3--:R-:W-:Y:S01]  /*0fd0*/  FMUL R87, R87, UR6 ;  /* 0x0000000657577c20 */ /* 0x008fe20008400000 */
[----:B------:R-:W3:Y:S03]  /*0fe0*/  LDCU UR6, c[0x0][0xb30] ;  /* 0x00016600ff0677ac */ /* 0x000ee60008000800 */
[----:B------:R-:W2:Y:S02]  /*0ff0*/  LDC R40, c[0x0][0xb24] ;  /* 0x0002c900ff287b82 */ /* 0x000ea40000000800 */
[----:B------:R-:W3:Y:S06]  /*1000*/  F2I.U32.TRUNC.NTZ R87, R87 ;  /* 0x0000005700577305 */ /* 0x000eec000020f000 */
[----:B------:R-:W2:Y:S01]  /*1010*/  S2UR UR36, SR_CTAID.Z ;  /* 0x00000000002479c3 */ /* 0x000ea20000002700 */
[----:B----4-:R-:W-:Y:S01]  /*1020*/  IMAD.MOV R86, RZ, RZ, -R86 ;  /* 0x000000ffff567224 */ /* 0x010fe200078e0a56 */
[----:B-1----:R-:W-:-:S03]  /*1030*/  ISETP.GE.AND P0, PT, R11, 0x1, PT ;  /* 0x000000010b00780c */ /* 0x002fc60003f06270 */
[----:B------:R-:W-:Y:S01]  /*1040*/  IMAD R86, R0, R86, UR8 ;  /* 0x0000000800567e24 */ /* 0x000fe2000f8e0256 */
[----:B------:R-:W-:Y:S01]  /*1050*/  PRMT R0, RZ, 0x7610, R0 ;  /* 0x00007610ff007816 */ /* 0x000fe20000000000 */
[----:B---3--:R-:W-:Y:S01]  /*1060*/  UISETP.NE.AND UP2, UPT, UR6, 0x1, UPT ;  /* 0x000000010600788c */ /* 0x008fe2000bf45270 */
[----:B------:R-:W-:-:S04]  /*1070*/  IMAD.MOV R87, RZ, RZ, -R87 ;  /* 0x000000ffff577224 */ /* 0x000fc800078e0a57 */
[----:B--2---:R-:W-:Y:S01]  /*1080*/  IMAD R87, R2, R87, UR9 ;  /* 0x0000000902577e24 */ /* 0x004fe2000f8e0257 */
[----:B------:R-:W-:Y:S06]  /*1090*/  BRA.U UP3, `(.L_x_17) ;  /* 0x0000000103207547 */ /* 0x000fec000b800000 */
[C---:B------:R-:W-:Y:S02]  /*10a0*/  ISETP.NE.AND P2, PT, R86.reuse, 0x1, PT ;  /* 0x000000015600780c */ /* 0x040fe40003f45270 */
[----:B------:R-:W-:Y:S02]  /*10b0*/  ISETP.NE.AND P1, PT, R86, RZ, PT ;  /* 0x000000ff5600720c */ /* 0x000fe40003f25270 */
[C---:B------:R-:W-:Y:S02]  /*10c0*/  ISETP.NE.AND P3, PT, R87.reuse, RZ, PT ;  /* 0x000000ff5700720c */ /* 0x040fe40003f65270 */
[----:B------:R-:W-:Y:S02]  /*10d0*/  SEL R0, RZ, 0x2, P2 ;  /* 0x00000002ff007807 */ /* 0x000fe40001000000 */
[----:B------:R-:W-:Y:S02]  /*10e0*/  ISETP.EQ.OR P1, PT, R87, RZ, !P1 ;  /* 0x000000ff5700720c */ /* 0x000fe40004f22670 */
[----:B------:R-:W-:-:S02]  /*10f0*/  SEL R0, R0, 0x2, P3 ;  /* 0x0000000200007807 */ /* 0x000fc40001800000 */
[----:B------:R-:W-:-:S05]  /*1100*/  SEL R2, RZ, 0x1, !P1 ;  /* 0x00000001ff027807 */ /* 0x000fca0004800000 */
[----:B------:R-:W-:Y:S02]  /*1110*/  IMAD.IADD R0, R2, 0x1, R0 ;  /* 0x0000000102007824 */ /* 0x000fe400078e0200 */
.L_x_17:
[----:B------:R-:W-:Y:S05]  /*1120*/  @!P0 BRA `(.L_x_18) ;  /* 0x0000000000b88947 */ /* 0x000fea0003800000 */
[----:B------:R-:W1:Y:S01]  /*1130*/  LDC.64 R4, c[0x0][0xb18] ;  /* 0x0002c600ff047b82 */ /* 0x000e620000000a00 */
[----:B------:R-:W-:-:S07]  /*1140*/  ISETP.NE.AND P0, PT, R11, 0x1, PT ;  /* 0x000000010b00780c */ /* 0x000fce0003f05270 */
[----:B------:R-:W2:Y:S08]  /*1150*/  LDC R10, c[0x0][0xb0c] ;  /* 0x0002c300ff0a7b82 */ /* 0x000eb00000000800 */
[----:B------:R-:W3:Y:S08]  /*1160*/  LDC R13, c[0x0][0x370] ;  /* 0x0000dc00ff0d7b82 */ /* 0x000ef00000000800 */
[----:B------:R-:W4:Y:S01]  /*1170*/  LDC R12, c[0x0][0x374] ;  /* 0x0000dd00ff0c7b82 */ /* 0x000f220000000800 */
[----:B-1----:R-:W-:-:S07]  /*1180*/  ISETP.NE.AND P1, PT, R4, 0x1, PT ;  /* 0x000000010400780c */ /* 0x002fce0003f25270 */
[----:B------:R-:W3:Y:S01]  /*1190*/  LDC.64 R6, c[0x0][0xb10] ;  /* 0x0002c400ff067b82 */ /* 0x000ee20000000a00 */
[----:B--2---:R-:W-:-:S07]  /*11a0*/  ISETP.NE.AND P2, PT, R10, 0x1, PT ;  /* 0x000000010a00780c */ /* 0x004fce0003f45270 */
[----:B------:R-:W1:Y:S08]  /*11b0*/  LDC R8, c[0x0][0xb20] ;  /* 0x0002c800ff087b82 */ /* 0x000e700000000800 */
[----:B------:R-:W2:Y:S01]  /*11c0*/  LDC.64 R2, c[0x0][0xb28] ;  /* 0x0002ca00ff027b82 */ /* 0x000ea20000000a00 */
[----:B----4-:R-:W-:-:S04]  /*11d0*/  IMAD.HI.U32 R14, R12, R5, RZ ;  /* 0x000000050c0e7227 */ /* 0x010fc800078e00ff */
[----:B------:R-:W-:-:S04]  /*11e0*/  IMAD.HI.U32 R5, R20, R5, RZ ;  /* 0x0000000514057227 */ /* 0x000fc800078e00ff */
[----:B---3--:R-:W-:-:S05]  /*11f0*/  IMAD.HI.U32 R15, R13, R6, RZ ;  /* 0x000000060d0f7227 */ /* 0x008fca00078e00ff */
[-C--:B------:R-:W-:Y:S01]  /*1200*/  @P2 SHF.R.U32.HI R13, RZ, R7.reuse, R15 ;  /* 0x00000007ff0d2219 */ /* 0x080fe2000001160f */
[C---:B------:R-:W-:Y:S01]  /*1210*/  IMAD.HI.U32 R15, R21.reuse, R6, RZ ;  /* 0x00000006150f7227 */ /* 0x040fe200078e00ff */
[-C--:B-1----:R-:W-:Y:S02]  /*1220*/  @P1 SHF.R.U32.HI R12, RZ, R8.reuse, R14 ;  /* 0x00000008ff0c1219 */ /* 0x082fe4000001160e */
[----:B------:R-:W-:Y:S02]  /*1230*/  SHF.R.U32.HI R5, RZ, R8, R5 ;  /* 0x00000008ff057219 */ /* 0x000fe40000011605 */
[----:B------:R-:W-:Y:S02]  /*1240*/  SHF.R.U32.HI R15, RZ, R7, R15 ;  /* 0x00000007ff0f7219 */ /* 0x000fe4000001160f */
[----:B------:R-:W-:Y:S01]  /*1250*/  SEL R5, R20, R5, !P1 ;  /* 0x0000000514057207 */ /* 0x000fe20004800000 */
[----:B--2---:R-:W-:Y:S01]  /*1260*/  IMAD.HI.U32 R14, R12, R2, RZ ;  /* 0x000000020c0e7227 */ /* 0x004fe200078e00ff */
[----:B------:R-:W-:-:S03]  /*1270*/  SEL R15, R21, R15, !P2 ;  /* 0x0000000f150f7207 */ /* 0x000fc60005000000 */
[----:B------:R-:W-:Y:S01]  /*1280*/  IMAD.HI.U32 R6, R13, R2, RZ ;  /* 0x000000020d067227 */ /* 0x000fe200078e00ff */
[----:B------:R-:W-:-:S04]  /*1290*/  @P0 SHF.R.U32.HI R12, RZ, R3, R14 ;  /* 0x00000003ff0c0219 */ /* 0x000fc8000001160e */
[----:B------:R-:W-:Y:S01]  /*12a0*/  @P0 SHF.R.U32.HI R13, RZ, R3, R6 ;  /* 0x00000003ff0d0219 */ /* 0x000fe20000011606 */
[----:B------:R-:W-:-:S04]  /*12b0*/  IMAD R12, R12, R11, RZ ;  /* 0x0000000b0c0c7224 */ /* 0x000fc800078e02ff */
[----:B------:R-:W-:Y:S01]  /*12c0*/  IMAD R6, R13, R11, RZ ;  /* 0x0000000b0d067224 */ /* 0x000fe200078e02ff */
[----:B------:R-:W-:-:S04]  /*12d0*/  ISETP.GE.AND P1, PT, R5, R12, PT ;  /* 0x0000000c0500720c */ /* 0x000fc80003f26270 */
[----:B------:R-:W-:Y:S01]  /*12e0*/  ISETP.GE.OR P1, PT, R15, R6, P1 ;  /* 0x000000060f00720c */ /* 0x000fe20000f26670 */
[----:B------:R-:W-:-:S05]  /*12f0*/  IMAD.HI.U32 R6, R5, R2, RZ ;  /* 0x0000000205067227 */ /* 0x000fca00078e00ff */
[----:B------:R-:W-:-:S04]  /*1300*/  SHF.R.U32.HI R6, RZ, R3, R6 ;  /* 0x00000003ff067219 */ /* 0x000fc80000011606 */
[----:B------:R-:W-:-:S03]  /*1310*/  SEL R6, R5, R6, !P0 ;  /* 0x0000000605067207 */ /* 0x000fc60004000000 */
[----:B------:R-:W-:Y:S01]  /*1320*/  @!P1 IMAD.HI.U32 R7, R15, R2, RZ ;  /* 0x000000020f079227 */ /* 0x000fe200078e00ff */
[----:B------:R-:W-:-:S04]  /*1330*/  IADD3 R2, PT, PT, -R6, RZ, RZ ;  /* 0x000000ff06027210 */ /* 0x000fc80007ffe1ff */
[----:B------:R-:W-:Y:S01]  /*1340*/  @!P1 SHF.R.U32.HI R3, RZ, R3, R7 ;  /* 0x00000003ff039219 */ /* 0x000fe20000011607 */
[----:B------:R-:W-:Y:S01]  /*1350*/  IMAD R2, R11, R2, R5 ;  /* 0x000000020b027224 */ /* 0x000fe200078e0205 */
[----:B------:R-:W-:Y:S02]  /*1360*/  IADD3 R7, PT, PT, -R5, RZ, RZ ;  /* 0x000000ff05077210 */ /* 0x000fe40007ffe1ff */
[----:B------:R-:W-:-:S03]  /*1370*/  @!P1 SEL R3, R15, R3, !P0 ;  /* 0x000000030f039207 */ /* 0x000fc60004000000 */
[----:B------:R-:W-:Y:S02]  /*1380*/  IMAD R7, R4, R7, R20 ;  /* 0x0000000704077224 */ /* 0x000fe400078e0214 */
[--C-:B------:R-:W-:Y:S02]  /*1390*/  @!P1 IMAD.IADD R6, R6, 0x1, -R3.reuse ;  /* 0x0000000106069824 */ /* 0x100fe400078e0a03 */
[----:B------:R-:W-:Y:S01]  /*13a0*/  @!P1 IMAD R3, R2, R13, R3 ;  /* 0x0000000d02039224 */ /* 0x000fe200078e0203 */
[----:B------:R-:W-:Y:S01]  /*13b0*/  IADD3 R2, PT, PT, -R15, RZ, RZ ;  /* 0x000000ff0f027210 */ /* 0x000fe20007ffe1ff */
[----:B------:R-:W-:Y:S02]  /*13c0*/  @!P1 IMAD R5, R6, R11, R15 ;  /* 0x0000000b06059224 */ /* 0x000fe400078e020f */
[----:B------:R-:W-:Y:S02]  /*13d0*/  @!P1 IMAD.MOV.U32 R15, RZ, RZ, R3 ;  /* 0x000000ffff0f9224 */ /* 0x000fe400078e0003 */
[----:B------:R-:W-:-:S02]  /*13e0*/  IMAD R2, R10, R2, R21 ;  /* 0x000000020a027224 */ /* 0x000fc400078e0215 */
[----:B------:R-:W-:Y:S02]  /*13f0*/  IMAD R20, R5, R4, R7 ;  /* 0x0000000405147224 */ /* 0x000fe400078e0207 */
[----:B------:R-:W-:Y:S02]  /*1400*/  IMAD R21, R15, R10, R2 ;  /* 0x0000000a0f157224 */ /* 0x000fe400078e0202 */
.L_x_18:
[----:B------:R-:W-:Y:S05]  /*1410*/  BRA.U UP2, `(.L_x_19) ;  /* 0x0000000102407547 */ /* 0x000fea000b800000 */
[----:B------:R-:W1:Y:S08]  /*1420*/  LDC.64 R4, c[0x0][0xb10] ;  /* 0x0002c400ff047b82 */ /* 0x000e700000000a00 */
[----:B------:R-:W2:Y:S08]  /*1430*/  LDC.64 R2, c[0x0][0xb18] ;  /* 0x0002c600ff027b82 */ /* 0x000eb00000000a00 */
[----:B------:R-:W3:Y:S08]  /*1440*/  LDC R6, c[0x0][0xb20] ;  /* 0x0002c800ff067b82 */ /* 0x000ef00000000800 */
[----:B------:R-:W4:Y:S01]  /*1450*/  LDC R7, c[0x0][0xb0c] ;  /* 0x0002c300ff077b82 */ /* 0x000f220000000800 */
[----:B-1----:R-:W-:-:S05]  /*1460*/  IMAD.HI.U32 R4, R21, R4, RZ ;  /* 0x0000000415047227 */ /* 0x002fca00078e00ff */
[----:B------:R-:W-:Y:S01]  /*1470*/  SHF.R.U32.HI R4, RZ, R5, R4 ;  /* 0x00000005ff047219 */ /* 0x000fe20000011604 */
[----:B--2---:R-:W-:Y:S01]  /*1480*/  IMAD.HI.U32 R3, R20, R3, RZ ;  /* 0x0000000314037227 */ /* 0x004fe200078e00ff */
[----:B------:R-:W-:-:S04]  /*1490*/  ISETP.NE.AND P0, PT, R2, 0x1, PT ;  /* 0x000000010200780c */ /* 0x000fc80003f05270 */
[----:B---3--:R-:W-:-:S04]  /*14a0*/  SHF.R.U32.HI R3, RZ, R6, R3 ;  /* 0x00000006ff037219 */ /* 0x008fc80000011603 */
[----:B------:R-:W-:Y:S02]  /*14b0*/  SEL R3, R20, R3, !P0 ;  /* 0x0000000314037207 */ /* 0x000fe40004000000 */
[----:B----4-:R-:W-:-:S04]  /*14c0*/  ISETP.NE.AND P1, PT, R7, 0x1, PT ;  /* 0x000000010700780c */ /* 0x010fc80003f25270 */
[----:B------:R-:W-:-:S05]  /*14d0*/  SEL R4, R21, R4, !P1 ;  /* 0x0000000415047207 */ /* 0x000fca0004800000 */
[----:B------:R-:W-:Y:S02]  /*14e0*/  IMAD.IADD R5, R3, 0x1, -R4 ;  /* 0x0000000103057824 */ /* 0x000fe400078e0a04 */
[----:B------:R-:W-:Y:S02]  /*14f0*/  IMAD.IADD R3, R4, 0x1, -R3 ;  /* 0x0000000104037824 */ /* 0x000fe400078e0a03 */
[----:B------:R-:W-:Y:S02]  /*1500*/  IMAD R21, R5, R7, R21 ;  /* 0x0000000705157224 */ /* 0x000fe400078e0215 */
[----:B------:R-:W-:Y:S02]  /*1510*/  IMAD R20, R3, R2, R20 ;  /* 0x0000000203147224 */ /* 0x000fe400078e0214 */
.L_x_19:
[----:B------:R-:W-:Y:S05]  /*1520*/  BRA.U !UP0, `(.L_x_20) ;  /* 0x00000001080c7547 */ /* 0x000fea000b800000 */
[----:B------:R-:W-:Y:S01]  /*1530*/  UCGABAR_WAIT ;  /* 0x0000000000007dc7 */ /* 0x000fe20008000000 */
[----:B------:R-:W-:Y:S01]  /*1540*/  CCTL.IVALL ;  /* 0x00000000ff00798f */ /* 0x000fe20002000000 */
[----:B------:R-:W-:Y:S05]  /*1550*/  BRA `(.L_x_21) ;  /* 0x0000000000047947 */ /* 0x000fea0003800000 */
.L_x_20:
[----:B------:R-:W-:Y:S06]  /*1560*/  BAR.SYNC.DEFER_BLOCKING 0x0 ;  /* 0x0000000000007b1d */ /* 0x000fec0000010000 */
.L_x_21:
[----:B------:R-:W-:Y:S05]  /*1570*/  BRA.U UP1, `(.L_x_22) ;  /* 0x00000015010c7547 */ /* 0x000fea000b800000 */
[----:B------:R-:W1:Y:S01]  /*1580*/  LDCU UR15, c[0x0][0x38c] ;  /* 0x00007180ff0f77ac */ /* 0x000e620008000800 */
[----:B------:R-:W2:Y:S01]  /*1590*/  LDC R8, c[0x0][0x370] ;  /* 0x0000dc00ff087b82 */ /* 0x000ea20000000800 */
[----:B------:R-:W-:Y:S01]  /*15a0*/  PLOP3.LUT P1, PT, PT, PT, UP4, 0x80, 0x8 ;  /* 0x000000000008781c */ /* 0x000fe20003f2f048 */
[----:B------:R-:W-:Y:S01]  /*15b0*/  IMAD.MOV.U32 R15, RZ, RZ, 0x1 ;  /* 0x00000001ff0f7424 */ /* 0x000fe200078e00ff */
[----:B------:R-:W-:Y:S01]  /*15c0*/  ISETP.EQ.OR P4, PT, R9, RZ, P5 ;  /* 0x000000ff0900720c */ /* 0x000fe20002f82670 */
[----:B------:R-:W-:Y:S01]  /*15d0*/  IMAD.MOV.U32 R14, RZ, RZ, RZ ;  /* 0x000000ffff0e7224 */ /* 0x000fe200078e00ff */
[----:B------:R-:W-:Y:S02]  /*15e0*/  PLOP3.LUT P1, PT, P1, PT, PT, 0x8, 0x80 ;  /* 0x000000000080781c */ /* 0x000fe40000f2e170 */
[----:B------:R-:W-:Y:S01]  /*15f0*/  CS2R R12, SRZ ;  /* 0x00000000000c7805 */ /* 0x000fe2000001ff00 */
[----:B------:R-:W-:Y:S01]  /*1600*/  IMAD.MOV.U32 R11, RZ, RZ, 0x1 ;  /* 0x00000001ff0b7424 */ /* 0x000fe200078e00ff */
[----:B------:R-:W3:Y:S01]  /*1610*/  LDC R0, c[0x0][0x374] ;  /* 0x0000dd00ff007b82 */ /* 0x000ee20000000800 */
[----:B------:R-:W4:Y:S01]  /*1620*/  LDCU.64 UR30, c[0x0][0x348] ;  /* 0x00006900ff1e77ac */ /* 0x000f220008000a00 */
[----:B------:R-:W-:Y:S01]  /*1630*/  UMOV UR13, URZ ;  /* 0x000000ff000d7c82 */ /* 0x000fe20008000000 */
[----:B-1----:R-:W-:-:S04]  /*1640*/  UIADD3 UR6, UPT, UPT, UR15, 0x3f, URZ ;  /* 0x0000003f0f067890 */ /* 0x002fc8000fffe0ff */
[----:B------:R-:W-:-:S04]  /*1650*/  USHF.R.S32.HI UR22, URZ, 0x1f, UR6 ;  /* 0x0000001fff167899 */ /* 0x000fc80008011406 */
[----:B------:R-:W-:Y:S02]  /*1660*/  ULEA.HI UR22, UR22, UR6, URZ, 0x6 ;  /* 0x0000000616167291 */ /* 0x000fe4000f8f30ff */
[----:B------:R-:W-:Y:S02]  /*1670*/  UIADD3 UR6, UPT, UPT, UR15, -0x1, URZ ;  /* 0xffffffff0f067890 */ /* 0x000fe4000fffe0ff */
[----:B------:R-:W-:Y:S02]  /*1680*/  USHF.R.S32.HI UR22, URZ, 0x6, UR22 ;  /* 0x00000006ff167899 */ /* 0x000fe40008011416 */
[----:B------:R-:W-:Y:S02]  /*1690*/  UISETP.GE.U32.AND UP1, UPT, UR6, -0x7f, UPT ;  /* 0xffffff810600788c */ /* 0x000fe4000bf26070 */
[----:B------:R-:W-:Y:S02]  /*16a0*/  UISETP.LT.U32.AND UP0, UPT, UR22, 0x6, UPT ;  /* 0x000000061600788c */ /* 0x000fe4000bf01070 */
[----:B------:R-:W-:-:S02]  /*16b0*/  UIADD3 UR15, UPT, UPT, UR15, 0x7e, URZ ;  /* 0x0000007e0f0f7890 */ /* 0x000fc4000fffe0ff */
[----:B------:R-:W-:Y:S02]  /*16c0*/  USEL UR21, UR22, 0x6, UP0 ;  /* 0x0000000616157887 */ /* 0x000fe40008000000 */
[----:B------:R-:W-:Y:S02]  /*16d0*/  UISETP.NE.AND UP0, UPT, UR5, URZ, UPT ;  /* 0x000000ff0500728c */ /* 0x000fe4000bf05270 */
[----:B------:R-:W-:Y:S02]  /*16e0*/  UIADD3 UR6, UPT, UPT, UR21, -0x1, URZ ;  /* 0xffffffff15067890 */ /* 0x000fe4000fffe0ff */
[----:B------:R-:W-:Y:S02]  /*16f0*/  @UP1 UIADD3 UR6, UPT, UPT, UR21, URZ, URZ ;  /* 0x000000ff15061290 */ /* 0x000fe4000fffe0ff */
[----:B------:R-:W-:Y:S02]  /*1700*/  USEL UR7, UR7, 0x2, UP0 ;  /* 0x0000000207077887 */ /* 0x000fe40008000000 */
[----:B------:R-:W-:-:S02]  /*1710*/  UIADD3 UR14, UPT, UPT, UR22, -UR21, URZ ;  /* 0x80000015160e7290 */ /* 0x000fc4000fffe0ff */
[----:B--2-4-:R-:W-:-:S12]  /*1720*/  UIADD3 UR6, UPT, UPT, UR6, 0x1, URZ ;  /* 0x0000000106067890 */ /* 0x014fd8000fffe0ff */
.L_x_42:
[----:B------:R-:W-:Y:S01]  /*1730*/  UISETP.NE.AND UP0, UPT, UR37, URZ, UPT ;  /* 0x000000ff2500728c */ /* 0x000fe2000bf05270 */
[----:B------:R-:W1:Y:S08]  /*1740*/  S2UR UR37, SR_CgaCtaId ;  /* 0x00000000002579c3 */ /* 0x000e700000008800 */
[----:B------:R-:W-:Y:S05]  /*1750*/  BRA.U UP0, `(.L_x_23) ;  /* 0x0000000100347547 */ /* 0x000fea000b800000 */
[----:B------:R-:W2:Y:S01]  /*1760*/  S2R R2, SR_CgaCtaId ;  /* 0x0000000000027919 */ /* 0x000ea20000008800 */
[----:B------:R-:W-:-:S04]  /*1770*/  MOV R3, 0x400 ;  /* 0x0000040000037802 */ /* 0x000fc80000000f00 */
[----:B--2---:R-:W-:Y:S02]  /*1780*/  LEA R2, R2, R3, 0x18 ;  /* 0x0000000302027211 */ /* 0x004fe400078ec0ff */
[----:B------:R-:W-:-:S03]  /*1790*/  SHF.L.U32 R3, R11, 0x1f, RZ ;  /* 0x0000001f0b037819 */ /* 0x000fc600000006ff */
[----:B------:R-:W-:-:S04]  /*17a0*/  IMAD R2, R12, 0x8, R2 ;  /* 0x000000080c027824 */ /* 0x000fc800078e0202 */
[----:B------:R-:W2:Y:S02]  /*17b0*/  SYNCS.PHASECHK.TRANS64.TRYWAIT P0, [R2+URZ+0x120], R3 ;  /* 0x00012003020075a7 */ /* 0x000ea400080011ff */
[----:B--2---:R-:W-:Y:S05]  /*17c0*/  @!P0 BRA `(.L_x_24) ;  /* 0x0000007800588947 */ /* 0x004fea0003800000 */
.L_x_140:
[----:B------:R-:W-:Y:S01]  /*17d0*/  VIADD R12, R12, 0x1 ;  /* 0x000000010c0c7836 */ /* 0x000fe20000000000 */
[----:B------:R2:W-:Y:S04]  /*17e0*/  SYNCS.ARRIVE.TRANS64.A1T0 RZ, [R2+URZ+0x110], RZ ;  /* 0x000110ff02ff79a7 */ /* 0x0005e800081000ff */
[----:B------:R-:W-:-:S04]  /*17f0*/  ISETP.NE.AND P0, PT, R12, 0x2, PT ;  /* 0x000000020c00780c */ /* 0x000fc80003f05270 */
[----:B------:R-:W-:Y:S02]  /*1800*/  SEL R12, R12, RZ, P0 ;  /* 0x000000ff0c0c7207 */ /* 0x000fe40000000000 */
[----:B--2---:R-:W-:-:S04]  /*1810*/  SEL R2, RZ, 0x1, P0 ;  /* 0x00000001ff027807 */ /* 0x004fc80000000000 */
[----:B------:R-:W-:-:S07]  /*1820*/  LOP3.LUT R11, R11, R2, RZ, 0x3c, !PT ;  /* 0x000000020b0b7212 */ /* 0x000fce00078e3cff */
.L_x_23:
[----:B------:R-:W-:Y:S01]  /*1830*/  UMOV UR5, 0x400 ;  /* 0x0000040000057882 */ /* 0x000fe20000000000 */
[----:B------:R-:W-:Y:S01]  /*1840*/  SHF.L.U32 R2, R15, 0x1f, RZ ;  /* 0x0000001f0f027819 */ /* 0x000fe200000006ff */
[----:B-1----:R-:W-:Y:S01]  /*1850*/  ULEA UR5, UR37, UR5, 0x18 ;  /* 0x0000000525057291 */ /* 0x002fe2000f8ec0ff */
[----:B------:R-:W-:Y:S01]  /*1860*/  R2UR UR34, R21 ;  /* 0x00000000152272ca */ /* 0x000fe200000e0000 */
[----:B------:R-:W-:Y:S01]  /*1870*/  UISETP.GE.U32.AND UP0, UPT, UR15, 0x7f, UPT ;  /* 0x0000007f0f00788c */ /* 0x000fe2000bf06070 */
[----:B------:R-:W-:Y:S01]  /*1880*/  R2UR UR11, R20 ;  /* 0x00000000140b72ca */ /* 0x000fe200000e0000 */
[----:B------:R-:W-:Y:S01]  /*1890*/  ULEA UR8, UR13, UR5, 0x3 ;  /* 0x000000050d087291 */ /* 0x000fe2000f8e18ff */
[----:B------:R-:W-:-:S08]  /*18a0*/  UMOV UR23, URZ ;  /* 0x000000ff00177c82 */ /* 0x000fd00008000000 */
[----:B------:R1:W2:Y:S01]  /*18b0*/  SYNCS.PHASECHK.TRANS64.TRYWAIT P0, [UR8+0x30], R2 ;  /* 0x00003002ff0075a7 */ /* 0x0002a20008001108 */
[----:B------:R-:W-:Y:S02]  /*18c0*/  USHF.L.U32 UR34, UR34, 0x7, URZ ;  /* 0x0000000722227899 */ /* 0x000fe400080006ff */
[----:B------:R-:W-:Y:S01]  /*18d0*/  USHF.L.U32 UR11, UR11, 0x7, URZ ;  /* 0x000000070b0b7899 */ /* 0x000fe200080006ff */
[----:B------:R-:W-:Y:S11]  /*18e0*/  BRA.U !UP0, `(.L_x_25) ;  /* 0x0000000108d87547 */ /* 0x000ff6000b800000 */
[----:B------:R-:W-:Y:S01]  /*18f0*/  UIADD3 UR18, UPT, UPT, UR34, 0x40, URZ ;  /* 0x0000004022127890 */ /* 0x000fe2000fffe0ff */
[----:B------:R-:W-:Y:S01]  /*1900*/  UMOV UR24, URZ ;  /* 0x000000ff00187c82 */ /* 0x000fe20008000000 */
[----:B------:R-:W-:-:S10]  /*1910*/  UMOV UR40, UR13 ;  /* 0x0000000d00287c82 */ /* 0x000fd40008000000 */
.L_x_31:
[----:B------:R-:W-:Y:S01]  /*1920*/  ULEA UR33, UR40, UR5, 0x3 ;  /* 0x0000000528217291 */ /* 0x000fe2000f8e18ff */
[----:B--2---:R-:W-:Y:S01]  /*1930*/  @!P5 MOV R3, 0x8000 ;  /* 0x000080000003d802 */ /* 0x004fe20000000f00 */
[----:B-12---:R-:W-:Y:S10]  /*1940*/  @P0 BRA `(.L_x_26) ;  /* 0x00000000000c0947 */ /* 0x006ff40003800000 */
[----:B------:R-:W-:-:S04]  /*1950*/  SHF.L.U32 R4, R15, 0x1f, RZ ;  /* 0x0000001f0f047819 */ /* 0x000fc800000006ff */
[----:B------:R-:W2:Y:S02]  /*1960*/  SYNCS.PHASECHK.TRANS64.TRYWAIT P0, [UR33+0x30], R4 ;  /* 0x00003004ff0075a7 */ /* 0x000ea40008001121 */
[----:B--2---:R-:W-:Y:S05]  /*1970*/  @!P0 BRA `(.L_x_27) ;  /* 0x0000007800008947 */ /* 0x004fea0003800000 */
.L_x_26:
[----:B------:R2:W-:Y:S01]  /*1980*/  @!P5 SYNCS.ARRIVE.TRANS64 RZ, [UR33], R3 ;  /* 0x00000003ffffd9a7 */ /* 0x0005e20008000021 */
[----:B------:R-:W-:-:S04]  /*1990*/  ULOP3.LUT UR8, UR7, 0x2, URZ, 0xfc, !UPT ;  /* 0x0000000207087892 */ /* 0x000fc8000f8efcff */
[----:B------:R-:W-:-:S09]  /*19a0*/  UISETP.NE.AND UP0, UPT, UR8, 0x2, UPT ;  /* 0x000000020800788c */ /* 0x000fd2000bf05270 */
[----:B------:R-:W-:Y:S05]  /*19b0*/  BRA.U UP0, `(.L_x_28) ;  /* 0x0000000100047547 */ /* 0x000fea000b800000 */
[----:B------:R-:W-:Y:S05]  /*19c0*/  BPT.TRAP 0x1 ;  /* 0x000000040000795c */ /* 0x000fea0000300000 */
.L_x_28:
[----:B------:R-:W-:Y:S04]  /*19d0*/  BSSY.RECONVERGENT B0, `(.L_x_29) ;  /* 0x0000003000007945 */ /* 0x000fe80003800200 */
[----:B------:R-:W-:Y:S05]  /*19e0*/  @P4 BRA `(.L_x_30) ;  /* 0x0000000000044947 */ /* 0x000fea0003800000 */
[----:B------:R-:W-:Y:S05]  /*19f0*/  BPT.TRAP 0x1 ;  /* 0x000000040000795c */ /* 0x000fea0000300000 */
.L_x_30:
[----:B------:R-:W-:Y:S05]  /*1a00*/  BSYNC.RECONVERGENT B0 ;  /* 0x0000000000007941 */ /* 0x000fea0003800200 */
.L_x_29:
[----:B------:R-:W-:Y:S02]  /*1a10*/  UIADD3 UR13, UPT, UPT, UR40, 0x1, URZ ;  /* 0x00000001280d7890 */ /* 0x000fe4000fffe0ff */
[----:B------:R-:W-:Y:S02]  /*1a20*/  UIADD3 UR38, UP1, UPT, UR30, 0x80, URZ ;  /* 0x000000801e267890 */ /* 0x000fe4000ff3e0ff */
[----:B------:R-:W-:Y:S02]  /*1a30*/  UISETP.NE.AND UP0, UPT, UR13, 0x6, UPT ;  /* 0x000000060d00788c */ /* 0x000fe4000bf05270 */
[----:B------:R-:W-:Y:S02]  /*1a40*/  USHF.L.U32 UR10, UR24, 0x6, URZ ;  /* 0x00000006180a7899 */ /* 0x000fe400080006ff */
[----:B------:R-:W-:Y:S02]  /*1a50*/  USEL UR9, URZ, 0x1, UP0 ;  /* 0x00000001ff097887 */ /* 0x000fe40008000000 */
[----:B------:R-:W-:-:S02]  /*1a60*/  USEL UR13, UR13, URZ, UP0 ;  /* 0x000000ff0d0d7287 */ /* 0x000fc40008000000 */
[----:B------:R-:W-:Y:S02]  /*1a70*/  UIADD3 UR28, UP0, UPT, UR30, 0x180, URZ ;  /* 0x000001801e1c7890 */ /* 0x000fe4000ff1e0ff */
[----:B------:R-:W-:Y:S01]  /*1a80*/  ULEA UR8, UR13, UR5, 0x3 ;  /* 0x000000050d087291 */ /* 0x000fe2000f8e18ff */
[----:B------:R-:W-:Y:S01]  /*1a90*/  LOP3.LUT R15, R15, UR9, RZ, 0x3c, !PT ;  /* 0x000000090f0f7c12 */ /* 0x000fe2000f8e3cff */
[----:B------:R-:W-:Y:S02]  /*1aa0*/  UIADD3.X UR39, UPT, UPT, URZ, UR31, URZ, UP1, !UPT ;  /* 0x0000001fff277290 */ /* 0x000fe40008ffe4ff */
[----:B------:R-:W-:Y:S01]  /*1ab0*/  ULEA.HI UR35, UR4, UR10, URZ, 0x1a ;  /* 0x0000000a04237291 */ /* 0x000fe2000f8fd0ff */
[----:B-1----:R-:W-:Y:S01]  /*1ac0*/  SHF.L.U32 R2, R15, 0x1f, RZ ;  /* 0x0000001f0f027819 */ /* 0x002fe200000006ff */
[----:B------:R-:W-:Y:S01]  /*1ad0*/  UIADD3.X UR29, UPT, UPT, URZ, UR31, URZ, UP0, !UPT ;  /* 0x0000001fff1d7290 */ /* 0x000fe200087fe4ff */
[----:B------:R-:W-:Y:S02]  /*1ae0*/  UMOV UR25, 0x30000 ;  /* 0x0003000000197882 */ /* 0x000fe40000000000 */
[----:B------:R4:W1:Y:S01]  /*1af0*/  SYNCS.PHASECHK.TRANS64.TRYWAIT P0, [UR8+0x30], R2 ;  /* 0x00003002ff0075a7 */ /* 0x0008620008001108 */
[----:B------:R-:W-:Y:S01]  /*1b00*/  USHF.L.U32 UR8, UR40, 0xe, URZ ;  /* 0x0000000e28087899 */ /* 0x000fe200080006ff */
[----:B------:R-:W-:Y:S01]  /*1b10*/  UMOV UR26, 0x0 ;  /* 0x00000000001a7882 */ /* 0x000fe20000000000 */
[----:B------:R-:W-:-:S02]  /*1b20*/  UMOV UR27, 0x10000000 ;  /* 0x10000000001b7882 */ /* 0x000fc40000000000 */
[----:B------:R-:W-:Y:S02]  /*1b30*/  ULEA UR16, UR4, UR8, 0x1 ;  /* 0x0000000804107291 */ /* 0x000fe4000f8e08ff */
[----:B------:R-:W-:Y:S02]  /*1b40*/  UIADD3 UR8, UPT, UPT, UR5, 0x20400, UR8 ;  /* 0x0002040005087890 */ /* 0x000fe4000fffe008 */
[----:B------:R-:W-:Y:S01]  /*1b50*/  UIADD3 UR16, UPT, UPT, UR5, UR16, URZ ;  /* 0x0000001005107290 */ /* 0x000fe2000fffe0ff */
[----:B------:R-:W-:Y:S01]  /*1b60*/  UMOV UR17, UR33 ;  /* 0x0000002100117c82 */ /* 0x000fe20008000000 */
[----:B------:R-:W-:Y:S02]  /*1b70*/  UMOV UR20, UR36 ;  /* 0x0000002400147c82 */ /* 0x000fe40008000000 */
[----:B------:R-:W-:Y:S02]  /*1b80*/  UIADD3 UR32, UPT, UPT, UR16, 0x8400, URZ ;  /* 0x0000840010207890 */ /* 0x000fe4000fffe0ff */
[----:B------:R-:W-:Y:S01]  /*1b90*/  UIADD3 UR16, UPT, UPT, UR16, 0xa400, URZ ;  /* 0x0000a40010107890 */ /* 0x000fe2000fffe0ff */
[----:B------:R-:W-:Y:S01]  /*1ba0*/  UMOV UR19, UR35 ;  /* 0x0000002300137c82 */ /* 0x000fe20008000000 */
[----:B------:R-:W-:Y:S01]  /*1bb0*/  UMOV UR12, UR36 ;  /* 0x00000024000c7c82 */ /* 0x000fe20008000000 */
[----:B------:R-:W-:Y:S01]  /*1bc0*/  UMOV UR9, UR33 ;  /* 0x0000002100097c82 */ /* 0x000fe20008000000 */
[----:B------:R-:W-:-:S03]  /*1bd0*/  UIADD3 UR24, UPT, UPT, UR24, 0x1, URZ ;  /* 0x0000000118187890 */ /* 0x000fc6000fffe0ff */
[----:B------:R4:W-:Y:S01]  /*1be0*/  UTMALDG.3D.MULTICAST [UR32], [UR38], UR25, desc[UR26] ;  /* 0x00001a20260073b4 */ /* 0x0009e20008011819 */
[----:B------:R-:W-:Y:S01]  /*1bf0*/  UMOV UR23, UR6 ;  /* 0x0000000600177c82 */ /* 0x000fe20008000000 */
[----:B------:R-:W-:Y:S01]  /*1c00*/  UISETP.NE.AND UP0, UPT, UR24, UR6, UPT ;  /* 0x000000061800728c */ /* 0x000fe2000bf05270 */
[----:B------:R-:W-:Y:S01]  /*1c10*/  UMOV UR40, UR13 ;  /* 0x0000000d00287c82 */ /* 0x000fe20008000000 */
[----:B------:R4:W-:Y:S01]  /*1c20*/  UTMALDG.3D.MULTICAST [UR16], [UR38], UR25, desc[UR26] ;  /* 0x00001a10260073b4 */ /* 0x0009e20008011819 */
[----:B------:R4:W-:Y:S06]  /*1c30*/  UTMALDG.3D [UR8], [UR28], desc[UR26] ;  /* 0x00001a081c0075b4 */ /* 0x0009ec0008011000 */
[----:B----4-:R-:W-:Y:S05]  /*1c40*/  BRA.U UP0, `(.L_x_31) ;  /* 0xfffffffd00347547 */ /* 0x010fea000b83ffff */
.L_x_25:
[----:B------:R-:W-:Y:S01]  /*1c50*/  ULEA UR8, UR13, UR5, 0x3 ;  /* 0x000000050d087291 */ /* 0x000fe2000f8e18ff */
[----:B-1----:R-:W-:Y:S01]  /*1c60*/  SHF.L.U32 R2, R15, 0x1f, RZ ;  /* 0x0000001f0f027819 */ /* 0x002fe200000006ff */
[----:B------:R-:W-:Y:S01]  /*1c70*/  @!P1 SYNCS.ARRIVE.TRANS64.A1T0 RZ, [UR5+0xa8], RZ ;  /* 0x0000a8ffffff99a7 */ /* 0x000fe20008100005 */
[----:B------:R-:W-:-:S06]  /*1c80*/  UISETP.GT.AND UP0, UPT, UR22, UR21, UPT ;  /* 0x000000151600728c */ /* 0x000fcc000bf04270 */
[----:B--2---:R1:W2:Y:S03]  /*1c90*/  SYNCS.PHASECHK.TRANS64.TRYWAIT P0, [UR8+0x30], R2 ;  /* 0x00003002ff0075a7 */ /* 0x0042a60008001108 */
[----:B------:R-:W-:Y:S05]  /*1ca0*/  BRA.U !UP0, `(.L_x_32) ;  /* 0x0000000108dc7547 */ /* 0x000fea000b800000 */
[----:B------:R-:W-:Y:S02]  /*1cb0*/  UIADD3 UR32, UPT, UPT, UR14, UR23, URZ ;  /* 0x000000170e207290 */ /* 0x000fe4000fffe0ff */
[----:B------:R-:W-:Y:S01]  /*1cc0*/  UIADD3 UR18, UPT, UPT, UR34, 0x40, URZ ;  /* 0x0000004022127890 */ /* 0x000fe2000fffe0ff */
[----:B------:R-:W-:-:S11]  /*1cd0*/  UMOV UR33, UR13 ;  /* 0x0000000d00217c82 */ /* 0x000fd60008000000 */
.L_x_38:
[----:B------:R-:W-:Y:S01]  /*1ce0*/  ULEA UR25, UR33, UR5, 0x3 ;  /* 0x0000000521197291 */ /* 0x000fe2000f8e18ff */
[----:B--2---:R-:W-:Y:S01]  /*1cf0*/  @!P5 MOV R3, 0x8000 ;  /* 0x000080000003d802 */ /* 0x004fe20000000f00 */
[----:B-12---:R-:W-:Y:S10]  /*1d00*/  @P0 BRA `(.L_x_33) ;  /* 0x00000000000c0947 */ /* 0x006ff40003800000 */
[----:B------:R-:W-:-:S04]  /*1d10*/  SHF.L.U32 R4, R15, 0x1f, RZ ;  /* 0x0000001f0f047819 */ /* 0x000fc800000006ff */
[----:B------:R-:W2:Y:S02]  /*1d20*/  SYNCS.PHASECHK.TRANS64.TRYWAIT P0, [UR25+0x30], R4 ;  /* 0x00003004ff0075a7 */ /* 0x000ea40008001119 */
[----:B--2---:R-:W-:Y:S05]  /*1d30*/  @!P0 BRA `(.L_x_34) ;  /* 0x0000007400288947 */ /* 0x004fea0003800000 */
.L_x_33:
[----:B------:R2:W-:Y:S01]  /*1d40*/  @!P5 SYNCS.ARRIVE.TRANS64 RZ, [UR25], R3 ;  /* 0x00000003ffffd9a7 */ /* 0x0005e20008000019 */
[----:B------:R-:W-:-:S04]  /*1d50*/  ULOP3.LUT UR8, UR7, 0x2, URZ, 0xfc, !UPT ;  /* 0x0000000207087892 */ /* 0x000fc8000f8efcff */
[----:B------:R-:W-:-:S09]  /*1d60*/  UISETP.NE.AND UP0, UPT, UR8, 0x2, UPT ;  /* 0x000000020800788c */ /* 0x000fd2000bf05270 */
[----:B------:R-:W-:Y:S05]  /*1d70*/  BRA.U UP0, `(.L_x_35) ;  /* 0x0000000100047547 */ /* 0x000fea000b800000 */
[----:B------:R-:W-:Y:S05]  /*1d80*/  BPT.TRAP 0x1 ;  /* 0x000000040000795c */ /* 0x000fea0000300000 */
.L_x_35:
[----:B------:R-:W-:Y:S04]  /*1d90*/  BSSY.RECONVERGENT B0, `(.L_x_36) ;  /* 0x0000003000007945 */ /* 0x000fe80003800200 */
[----:B------:R-:W-:Y:S05]  /*1da0*/  @P4 BRA `(.L_x_37) ;  /* 0x0000000000044947 */ /* 0x000fea0003800000 */
[----:B------:R-:W-:Y:S05]  /*1db0*/  BPT.TRAP 0x1 ;  /* 0x000000040000795c */ /* 0x000fea0000300000 */
.L_x_37:
[----:B------:R-:W-:Y:S05]  /*1dc0*/  BSYNC.RECONVERGENT B0 ;  /* 0x0000000000007941 */ /* 0x000fea0003800200 */
.L_x_36:
        /* <DEDUP_REMOVED lines=28> */
[----:B------:R-:W-:Y:S01]  /*1f90*/  UMOV UR12, UR36 ;  /* 0x00000024000c7c82 */ /* 0x000fe20008000000 */
[----:B------:R-:W-:-:S02]  /*1fa0*/  UMOV UR9, UR25 ;  /* 0x0000001900097c82 */ /* 0x000fc40008000000 */
[----:B------:R4:W-:Y:S01]  /*1fb0*/  UTMALDG.3D.MULTICAST [UR24], [UR42], UR29, desc[UR38] ;  /* 0x000026182a0073b4 */ /* 0x0009e2000801181d */
[----:B------:R-:W-:Y:S01]  /*1fc0*/  UIADD3 UR23, UPT, UPT, UR23, 0x1, URZ ;  /* 0x0000000117177890 */ /* 0x000fe2000fffe0ff */
[----:B------:R-:W-:-:S03]  /*1fd0*/  UMOV UR33, UR13 ;  /* 0x0000000d00217c82 */ /* 0x000fc60008000000 */
[----:B------:R-:W-:Y:S01]  /*1fe0*/  UISETP.NE.AND UP0, UPT, UR23, UR32, UPT ;  /* 0x000000201700728c */ /* 0x000fe2000bf05270 */
[----:B------:R4:W-:Y:S01]  /*1ff0*/  UTMALDG.3D.MULTICAST [UR16], [UR42], UR29, desc[UR38] ;  /* 0x000026102a0073b4 */ /* 0x0009e2000801181d */
[----:B------:R4:W-:Y:S07]  /*2000*/  UTMALDG.3D [UR8], [UR40], desc[UR38] ;  /* 0x00002608280075b4 */ /* 0x0009ee0008011000 */
[----:B----4-:R-:W-:Y:S05]  /*2010*/  BRA.U UP0, `(.L_x_38) ;  /* 0xfffffffd00307547 */ /* 0x010fea000b83ffff */
.L_x_32:
[C---:B-1----:R-:W-:Y:S01]  /*2020*/  LEA R2, R14.reuse, UR5, 0x3 ;  /* 0x000000050e027c11 */ /* 0x042fe2000f8e18ff */
[----:B------:R-:W-:Y:S01]  /*2030*/  NOP ;  /* 0x0000000000007918 */ /* 0x000fe20000000000 */
[----:B--2---:R-:W-:Y:S02]  /*2040*/  SHF.L.U32 R3, R13, 0x1f, RZ ;  /* 0x0000001f0d037819 */ /* 0x004fe400000006ff */
[----:B------:R-:W-:Y:S02]  /*2050*/  LEA R4, R14, UR5, 0x4 ;  /* 0x000000050e047c11 */ /* 0x000fe4000f8e20ff */
[----:B------:R-:W1:Y:S02]  /*2060*/  SYNCS.PHASECHK.TRANS64.TRYWAIT P0, [R2+URZ+0xb0], R3 ;  /* 0x0000b003020075a7 */ /* 0x000e6400080011ff */
[----:B-1----:R-:W-:Y:S05]  /*2070*/  @!P0 BRA `(.L_x_39) ;  /* 0x0000007000708947 */ /* 0x002fea0003800000 */
.L_x_143:
[----:B------:R-:W2:Y:S01]  /*2080*/  LDS.128 R4, [R4+0x140] ;  /* 0x0001400004047984 */ /* 0x000ea20000000c00 */
[----:B------:R-:W-:Y:S01]  /*2090*/  ISETP.GE.AND P0, PT, R40, 0x1, PT ;  /* 0x000000012800780c */ /* 0x000fe20003f06270 */
[----:B-1----:R-:W-:Y:S01]  /*20a0*/  VIADD R2, R2, 0xc0 ;  /* 0x000000c002027836 */ /* 0x002fe20000000000 */
[----:B------:R-:W-:Y:S01]  /*20b0*/  @!PT LDS RZ, [RZ] ;  /* 0x00000000fffff984 */ /* 0x000fe20000000800 */
[----:B------:R-:W-:Y:S01]  /*20c0*/  @!PT LDS RZ, [RZ] ;  /* 0x00000000fffff984 */ /* 0x000fe20000000800 */
[----:B------:R-:W-:Y:S01]  /*20d0*/  @!PT LDS RZ, [RZ] ;  /* 0x00000000fffff984 */ /* 0x000fe20000000800 */
[----:B------:R-:W-:Y:S01]  /*20e0*/  @!PT LDS RZ, [RZ] ;  /* 0x00000000fffff984 */ /* 0x000fe20000000800 */
[----:B------:R1:W-:Y:S06]  /*20f0*/  MEMBAR.ALL.CTA ;  /* 0x0000000000007992 */ /* 0x0003ec0000008000 */
[----:B-1----:R-:W1:Y:S01]  /*2100*/  FENCE.VIEW.ASYNC.S ;  /* 0x00000000000073c6 */ /* 0x002e620000000000 */
[----:B------:R-:W-:-:S04]  /*2110*/  PRMT R2, RZ, 0x654, R2 ;  /* 0x00000654ff027816 */ /* 0x000fc80000000002 */
[----:B-1----:R1:W-:Y:S01]  /*2120*/  SYNCS.ARRIVE.TRANS64.RED.A1T0 RZ, [R2+URZ], RZ ;  /* 0x000000ff02ff79a7 */ /* 0x0023e200081004ff */
[----:B--2---:R-:W-:-:S13]  /*2130*/  LOP3.LUT P2, RZ, R6, 0x1, RZ, 0xc0, !PT ;  /* 0x0000000106ff7812 */ /* 0x004fda000784c0ff */
[----:B------:R-:W-:Y:S01]  /*2140*/  @P2 SHF.R.U32.HI R3, RZ, 0x10, R5 ;  /* 0x00000010ff032819 */ /* 0x000fe20000011605 */
[----:B------:R-:W-:Y:S01]  /*2150*/  VOTEU.ANY UP0, P2 ;  /* 0x0000000000ff7886 */ /* 0x000fe20001000100 */
[----:B------:R-:W-:Y:S02]  /*2160*/  @P2 MOV R10, R4 ;  /* 0x00000004000a2202 */ /* 0x000fe40000000f00 */
[----:B------:R-:W-:Y:S02]  /*2170*/  @P2 R2UR.BROADCAST UR8, R3 ;  /* 0x00000000030822ca */ /* 0x000fe400008e0000 */
[----:B------:R-:W-:-:S11]  /*2180*/  @P2 LOP3.LUT R9, R5, 0xffff, RZ, 0xc0, !PT ;  /* 0x0000ffff05092812 */ /* 0x000fd600078ec0ff */
[----:B------:R-:W-:Y:S01]  /*2190*/  @UP0 UMOV UR36, UR8 ;  /* 0x0000000800240c82 */ /* 0x000fe20008000000 */
[----:B-1----:R-:W-:Y:S05]  /*21a0*/  @!P0 BRA `(.L_x_40) ;  /* 0x0000000000b88947 */ /* 0x002fea0003800000 */
[----:B------:R-:W3:Y:S01]  /*21b0*/  LDC.64 R4, c[0x0][0xb18] ;  /* 0x0002c600ff047b82 */ /* 0x000ee20000000a00 */
[----:B------:R-:W-:-:S07]  /*21c0*/  ISETP.NE.AND P3, PT, R40, 0x1, PT ;  /* 0x000000012800780c */ /* 0x000fce0003f65270 */
[----:B------:R-:W1:Y:S08]  /*21d0*/  LDC.64 R6, c[0x0][0xb10] ;  /* 0x0002c400ff067b82 */ /* 0x000e700000000a00 */
[----:B------:R-:W2:Y:S08]  /*21e0*/  LDC R16, c[0x0][0xb20] ;  /* 0x0002c800ff107b82 */ /* 0x000eb00000000800 */
[----:B------:R-:W4:Y:S01]  /*21f0*/  LDC R17, c[0x0][0xb0c] ;  /* 0x0002c300ff117b82 */ /* 0x000f220000000800 */
[----:B---3--:R-:W-:Y:S01]  /*2200*/  IMAD.HI.U32 R19, R0, R5, RZ ;  /* 0x0000000500137227 */ /* 0x008fe200078e00ff */
[----:B------:R-:W-:-:S03]  /*2210*/  ISETP.NE.AND P0, PT, R4, 0x1, PT ;  /* 0x000000010400780c */ /* 0x000fc60003f05270 */
[----:B------:R-:W-:-:S03]  /*2220*/  IMAD.HI.U32 R5, R9, R5, RZ ;  /* 0x0000000509057227 */ /* 0x000fc600078e00ff */
[----:B------:R-:W3:Y:S01]  /*2230*/  LDC.64 R2, c[0x0][0xb28] ;  /* 0x0002ca00ff027b82 */ /* 0x000ee20000000a00 */
[----:B-1----:R-:W-:-:S04]  /*2240*/  IMAD.HI.U32 R20, R8, R6, RZ ;  /* 0x0000000608147227 */ /* 0x002fc800078e00ff */
[----:B------:R-:W-:Y:S01]  /*2250*/  IMAD.HI.U32 R21, R10, R6, RZ ;  /* 0x000000060a157227 */ /* 0x000fe200078e00ff */
[----:B------:R-:W-:Y:S02]  /*2260*/  SHF.R.U32.HI R20, RZ, R7, R20 ;  /* 0x00000007ff147219 */ /* 0x000fe40000011614 */
[-C--:B--2---:R-:W-:Y:S02]  /*2270*/  SHF.R.U32.HI R19, RZ, R16.reuse, R19 ;  /* 0x00000010ff137219 */ /* 0x084fe40000011613 */
[----:B------:R-:W-:Y:S02]  /*2280*/  SHF.R.U32.HI R5, RZ, R16, R5 ;  /* 0x00000010ff057219 */ /* 0x000fe40000011605 */
[----:B------:R-:W-:Y:S02]  /*2290*/  SEL R19, R0, R19, !P0 ;  /* 0x0000001300137207 */ /* 0x000fe40004000000 */
[----:B------:R-:W-:Y:S02]  /*22a0*/  SHF.R.U32.HI R21, RZ, R7, R21 ;  /* 0x00000007ff157219 */ /* 0x000fe40000011615 */
[----:B----4-:R-:W-:-:S02]  /*22b0*/  ISETP.NE.AND P1, PT, R17, 0x1, PT ;  /* 0x000000011100780c */ /* 0x010fc40003f25270 */
[----:B------:R-:W-:Y:S02]  /*22c0*/  SEL R5, R9, R5, !P0 ;  /* 0x0000000509057207 */ /* 0x000fe40004000000 */
[----:B------:R-:W-:Y:S02]  /*22d0*/  SEL R20, R8, R20, !P1 ;  /* 0x0000001408147207 */ /* 0x000fe40004800000 */
[----:B------:R-:W-:Y:S01]  /*22e0*/  SEL R21, R10, R21, !P1 ;  /* 0x000000150a157207 */ /* 0x000fe20004800000 */
[----:B---3--:R-:W-:-:S04]  /*22f0*/  IMAD.HI.U32 R18, R19, R2, RZ ;  /* 0x0000000213127227 */ /* 0x008fc800078e00ff */
        /* <DEDUP_REMOVED lines=10> */
[----:B------:R-:W-:-:S04]  /*23a0*/  @!P0 IMAD.HI.U32 R7, R21, R2, RZ ;  /* 0x0000000215078227 */ /* 0x000fc800078e00ff */
[----:B------:R-:W-:Y:S01]  /*23b0*/  IMAD.MOV R2, RZ, RZ, -R6 ;  /* 0x000000ffff027224 */ /* 0x000fe200078e0a06 */
[----:B------:R-:W-:Y:S02]  /*23c0*/  @!P0 SHF.R.U32.HI R3, RZ, R3, R7 ;  /* 0x00000003ff038219 */ /* 0x000fe40000011607 */
[----:B------:R-:W-:Y:S01]  /*23d0*/  IADD3 R7, PT, PT, -R5, RZ, RZ ;  /* 0x000000ff05077210 */ /* 0x000fe20007ffe1ff */
[----:B------:R-:W-:Y:S01]  /*23e0*/  IMAD R2, R40, R2, R5 ;  /* 0x0000000228027224 */ /* 0x000fe200078e0205 */
        /* <DEDUP_REMOVED lines=10> */
.L_x_40:
[----:B------:R-:W1:Y:S02]  /*2490*/  LDCU UR8, c[0x0][0xb30] ;  /* 0x00016600ff0877ac */ /* 0x000e640008000800 */
[----:B-1----:R-:W-:-:S09]  /*24a0*/  UISETP.NE.AND UP0, UPT, UR8, 0x1, UPT ;  /* 0x000000010800788c */ /* 0x002fd2000bf05270 */
[----:B------:R-:W-:Y:S05]  /*24b0*/  BRA.U UP0, `(.L_x_41) ;  /* 0x0000000100407547 */ /* 0x000fea000b800000 */
[----:B------:R-:W1:Y:S08]  /*24c0*/  LDC.64 R4, c[0x0][0xb10] ;  /* 0x0002c400ff047b82 */ /* 0x000e700000000a00 */
[----:B------:R-:W2:Y:S08]  /*24d0*/  LDC.64 R2, c[0x0][0xb18] ;  /* 0x0002c600ff027b82 */ /* 0x000eb00000000a00 */
[----:B------:R-:W4:Y:S08]  /*24e0*/  LDC R6, c[0x0][0xb20] ;  /* 0x0002c800ff067b82 */ /* 0x000f300000000800 */
[----:B------:R-:W3:Y:S01]  /*24f0*/  LDC R7, c[0x0][0xb0c] ;  /* 0x0002c300ff077b82 */ /* 0x000ee20000000800 */
[----:B-1----:R-:W-:-:S05]  /*2500*/  IMAD.HI.U32 R4, R10, R4, RZ ;  /* 0x000000040a047227 */ /* 0x002fca00078e00ff */
[----:B------:R-:W-:Y:S01]  /*2510*/  SHF.R.U32.HI R4, RZ, R5, R4 ;  /* 0x00000005ff047219 */ /* 0x000fe20000011604 */
[----:B--2---:R-:W-:Y:S01]  /*2520*/  IMAD.HI.U32 R3, R9, R3, RZ ;  /* 0x0000000309037227 */ /* 0x004fe200078e00ff */
[----:B------:R-:W-:-:S04]  /*2530*/  ISETP.NE.AND P0, PT, R2, 0x1, PT ;  /* 0x000000010200780c */ /* 0x000fc80003f05270 */
[----:B----4-:R-:W-:-:S04]  /*2540*/  SHF.R.U32.HI R3, RZ, R6, R3 ;  /* 0x00000006ff037219 */ /* 0x010fc80000011603 */
[----:B------:R-:W-:Y:S02]  /*2550*/  SEL R3, R9, R3, !P0 ;  /* 0x0000000309037207 */ /* 0x000fe40004000000 */
[----:B---3--:R-:W-:-:S04]  /*2560*/  ISETP.NE.AND P1, PT, R7, 0x1, PT ;  /* 0x000000010700780c */ /* 0x008fc80003f25270 */
[----:B------:R-:W-:-:S05]  /*2570*/  SEL R4, R10, R4, !P1 ;  /* 0x000000040a047207 */ /* 0x000fca0004800000 */
[----:B------:R-:W-:Y:S02]  /*2580*/  IMAD.IADD R5, R3, 0x1, -R4 ;  /* 0x0000000103057824 */ /* 0x000fe400078e0a04 */
[----:B------:R-:W-:Y:S02]  /*2590*/  IMAD.IADD R3, R4, 0x1, -R3 ;  /* 0x0000000104037824 */ /* 0x000fe400078e0a03 */
[----:B------:R-:W-:Y:S02]  /*25a0*/  IMAD R10, R5, R7, R10 ;  /* 0x00000007050a7224 */ /* 0x000fe400078e020a */
[----:B------:R-:W-:-:S07]  /*25b0*/  IMAD R9, R3, R2, R9 ;  /* 0x0000000203097224 */ /* 0x000fce00078e0209 */
.L_x_41:
[----:B------:R-:W-:Y:S01]  /*25c0*/  VIADD R14, R14, 0x1 ;  /* 0x000000010e0e7836 */ /* 0x000fe20000000000 */
[----:B------:R-:W-:Y:S01]  /*25d0*/  PLOP3.LUT P1, PT, PT, PT, PT, 0x80, 0x8 ;  /* 0x000000000008781c */ /* 0x000fe20003f2f070 */
[----:B------:R-:W-:Y:S02]  /*25e0*/  IMAD.IADD R21, R10, 0x1, R87 ;  /* 0x000000010a157824 */ /* 0x000fe400078e0257 */
[----:B------:R-:W-:Y:S01]  /*25f0*/  IMAD.IADD R20, R9, 0x1, R86 ;  /* 0x0000000109147824 */ /* 0x000fe200078e0256 */
[----:B------:R-:W-:-:S04]  /*2600*/  ISETP.NE.AND P0, PT, R14, 0x2, PT ;  /* 0x000000020e00780c */ /* 0x000fc80003f05270 */
[----:B------:R-:W-:Y:S02]  /*2610*/  SEL R2, RZ, 0x1, P0 ;  /* 0x00000001ff027807 */ /* 0x000fe40000000000 */
[----:B------:R-:W-:Y:S02]  /*2620*/  SEL R14, R14, RZ, P0 ;  /* 0x000000ff0e0e7207 */ /* 0x000fe40000000000 */
[----:B------:R-:W-:Y:S01]  /*2630*/  LOP3.LUT R13, R13, R2, RZ, 0x3c, !PT ;  /* 0x000000020d0d7212 */ /* 0x000fe200078e3cff */
[----:B------:R-:W-:Y:S06]  /*2640*/  @P2 BRA `(.L_x_42) ;  /* 0xfffffff000382947 */ /* 0x000fec000383ffff */
[----:B------:R-:W-:Y:S01]  /*2650*/  UIADD3 UR5, UPT, UPT, UR5, 0x30, URZ ;  /* 0x0000003005057890 */ /* 0x000fe2000fffe0ff */
[----:B------:R-:W-:-:S03]  /*2660*/  SHF.L.U32 R2, R15, 0x1f, RZ ;  /* 0x0000001f0f027819 */ /* 0x000fc600000006ff */
[----:B------:R-:W-:-:S09]  /*2670*/  ULEA UR4, UR13, UR5, 0x3 ;  /* 0x000000050d047291 */ /* 0x000fd2000f8e18ff */
[----:B------:R-:W1:Y:S02]  /*2680*/  SYNCS.PHASECHK.TRANS64.TRYWAIT P0, [UR4], R2 ;  /* 0x00000002ff0075a7 */ /* 0x000e640008001104 */
[----:B-1----:R-:W-:Y:S05]  /*2690*/  @!P0 BRA `(.L_x_43) ;  /* 0x0000006800fc8947 */ /* 0x002fea0003800000 */
.L_x_145:
[----:B------:R-:W-:-:S04]  /*26a0*/  UIADD3 UR6, UPT, UPT, UR13, 0x1, URZ ;  /* 0x000000010d067890 */ /* 0x000fc8000fffe0ff */
[----:B------:R-:W-:-:S04]  /*26b0*/  UISETP.NE.AND UP0, UPT, UR6, 0x6, UPT ;  /* 0x000000060600788c */ /* 0x000fc8000bf05270 */
[----:B------:R-:W-:Y:S02]  /*26c0*/  USEL UR7, URZ, 0x1, UP0 ;  /* 0x00000001ff077887 */ /* 0x000fe40008000000 */
[----:B------:R-:W-:-:S04]  /*26d0*/  USEL UR6, UR6, URZ, UP0 ;  /* 0x000000ff06067287 */ /* 0x000fc80008000000 */
[----:B------:R-:W-:Y:S01]  /*26e0*/  ULEA UR4, UR6, UR5, 0x3 ;  /* 0x0000000506047291 */ /* 0x000fe2000f8e18ff */
[----:B-1----:R-:W-:-:S04]  /*26f0*/  LOP3.LUT R2, R15, UR7, RZ, 0x3c, !PT ;  /* 0x000000070f027c12 */ /* 0x002fc8000f8e3cff */
[----:B------:R-:W-:-:S04]  /*2700*/  SHF.L.U32 R3, R2, 0x1f, RZ ;  /* 0x0000001f02037819 */ /* 0x000fc800000006ff */
[----:B------:R-:W1:Y:S02]  /*2710*/  SYNCS.PHASECHK.TRANS64.TRYWAIT P0, [UR4], R3 ;  /* 0x00000003ff0075a7 */ /* 0x000e640008001104 */
[----:B-1----:R-:W-:Y:S05]  /*2720*/  @!P0 BRA `(.L_x_44) ;  /* 0x0000006800f08947 */ /* 0x002fea0003800000 */
.L_x_147:
[----:B------:R-:W-:-:S04]  /*2730*/  UIADD3 UR6, UPT, UPT, UR6, 0x1, URZ ;  /* 0x0000000106067890 */ /* 0x000fc8000fffe0ff */
[----:B------:R-:W-:-:S04]  /*2740*/  UISETP.NE.AND UP0, UPT, UR6, 0x6, UPT ;  /* 0x000000060600788c */ /* 0x000fc8000bf05270 */
[----:B------:R-:W-:Y:S02]  /*2750*/  USEL UR7, URZ, 0x1, UP0 ;  /* 0x00000001ff077887 */ /* 0x000fe40008000000 */
[----:B------:R-:W-:-:S04]  /*2760*/  USEL UR6, UR6, URZ, UP0 ;  /* 0x000000ff06067287 */ /* 0x000fc80008000000 */
[----:B------:R-:W-:Y:S01]  /*2770*/  ULEA UR4, UR6, UR5, 0x3 ;  /* 0x0000000506047291 */ /* 0x000fe2000f8e18ff */
[----:B------:R-:W-:-:S04]  /*2780*/  LOP3.LUT R2, R2, UR7, RZ, 0x3c, !PT ;  /* 0x0000000702027c12 */ /* 0x000fc8000f8e3cff */
[----:B-1----:R-:W-:-:S04]  /*2790*/  SHF.L.U32 R3, R2, 0x1f, RZ ;  /* 0x0000001f02037819 */ /* 0x002fc800000006ff */
[----:B------:R-:W1:Y:S02]  /*27a0*/  SYNCS.PHASECHK.TRANS64.TRYWAIT P0, [UR4], R3 ;  /* 0x00000003ff0075a7 */ /* 0x000e640008001104 */
[----:B-1----:R-:W-:Y:S05]  /*27b0*/  @!P0 BRA `(.L_x_45) ;  /* 0x0000006800e48947 */ /* 0x002fea0003800000 */
.L_x_149:
        /* <DEDUP_REMOVED lines=9> */
.L_x_151:
        /* <DEDUP_REMOVED lines=9> */
.L_x_153:
[----:B------:R-:W-:-:S04]  /*28e0*/  UIADD3 UR6, UPT, UPT, UR6, 0x1, URZ ;  /* 0x0000000106067890 */ /* 0x000fc8000fffe0ff */
[----:B------:R-:W-:-:S04]  /*28f0*/  UISETP.NE.AND UP0, UPT, UR6, 0x6, UPT ;  /* 0x000000060600788c */ /* 0x000fc8000bf05270 */
[----:B------:R-:W-:Y:S02]  /*2900*/  USEL UR4, URZ, 0x1, UP0 ;  /* 0x00000001ff047887 */ /* 0x000fe40008000000 */
[----:B------:R-:W-:-:S04]  /*2910*/  USEL UR6, UR6, URZ, UP0 ;  /* 0x000000ff06067287 */ /* 0x000fc80008000000 */
[----:B------:R-:W-:Y:S01]  /*2920*/  ULEA UR6, UR6, UR5, 0x3 ;  /* 0x0000000506067291 */ /* 0x000fe2000f8e18ff */
[----:B------:R-:W-:-:S04]  /*2930*/  LOP3.LUT R2, R2, UR4, RZ, 0x3c, !PT ;  /* 0x0000000402027c12 */ /* 0x000fc8000f8e3cff */
[----:B------:R-:W-:Y:S01]  /*2940*/  SHF.L.U32 R2, R2, 0x1f, RZ ;  /* 0x0000001f02027819 */ /* 0x000fe200000006ff */
[----:B-1-3--:R-:W-:-:S07]  /*2950*/  IMAD.U32 R0, RZ, RZ, UR6 ;  /* 0x00000006ff007e24 */ /* 0x00afce000f8e00ff */
.L_x_48:
[----:B-1----:R1:W2:Y:S02]  /*2960*/  SYNCS.PHASECHK.TRANS64.TRYWAIT P0, [R0+URZ], R2 ;  /* 0x00000002000075a7 */ /* 0x0022a400080011ff */
[----:B--2---:R-:W-:Y:S05]  /*2970*/  @!P0 NANOSLEEP.SYNCS 0x989680 ;  /* 0x009896800000895d */ /* 0x004fea0003900000 */
[----:B------:R-:W2:Y:S02]  /*2980*/  @!P0 SYNCS.PHASECHK.TRANS64 P0, [R0+URZ], R2 ;  /* 0x00000002000085a7 */ /* 0x000ea400080010ff */
[----:B--2---:R-:W-:Y:S05]  /*2990*/  @P0 EXIT ;  /* 0x000000000000094d */ /* 0x004fea0003800000 */
[----:B------:R-:W-:Y:S05]  /*29a0*/  BRA `(.L_x_48) ;  /* 0xfffffffc00ec7947 */ /* 0x000fea000383ffff */
.L_x_22:
[----:B------:R-:W-:-:S04]  /*29b0*/  UISETP.NE.AND UP0, UPT, UR37, URZ, UPT ;  /* 0x000000ff2500728c */ /* 0x000fc8000bf05270 */
[----:B------:R-:W-:-:S09]  /*29c0*/  UISETP.NE.OR UP0, UPT, UR5, 0x1, UP0 ;  /* 0x000000010500788c */ /* 0x000fd20008705670 */
[----:B------:R-:W-:Y:S05]  /*29d0*/  BRA.U UP0, `(.L_x_49) ;  /* 0x00000005004c7547 */ /* 0x000fea000b800000 */
[----:B------:R-:W-:Y:S01]  /*29e0*/  HFMA2 R3, -RZ, RZ, 0, 0 ;  /* 0x00000000ff037431 */ /* 0x000fe200000001ff */
[----:B------:R-:W-:Y:S01]  /*29f0*/  ISETP.GE.U32.AND P2, PT, R9, 0x2, PT ;  /* 0x000000020900780c */ /* 0x000fe20003f46070 */
[----:B------:R-:W-:Y:S01]  /*2a00*/  IMAD.MOV.U32 R12, RZ, RZ, 0x1 ;  /* 0x00000001ff0c7424 */ /* 0x000fe200078e00ff */
[----:B------:R-:W-:Y:S01]  /*2a10*/  CS2R R10, SRZ ;  /* 0x00000000000a7805 */ /* 0x000fe2000001ff00 */
[----:B------:R-:W-:Y:S01]  /*2a20*/  IMAD.MOV.U32 R8, RZ, RZ, RZ ;  /* 0x000000ffff087224 */ /* 0x000fe200078e00ff */
[----:B------:R-:W-:Y:S01]  /*2a30*/  UMOV UR4, 0x400 ;  /* 0x0000040000047882 */ /* 0x000fe20000000000 */
[----:B------:R-:W-:Y:S01]  /*2a40*/  UMOV UR6, URZ ;  /* 0x000000ff00067c82 */ /* 0x000fe20008000000 */
[----:B------:R-:W-:-:S12]  /*2a50*/  ULEA UR37, UR37, UR4, 0x18 ;  /* 0x0000000425257291 */ /* 0x000fd8000f8ec0ff */
.L_x_53:
[----:B------:R-:W-:Y:S02]  /*2a60*/  LEA R0, R3, UR37, 0x3 ;  /* 0x0000002503007c11 */ /* 0x000fe4000f8e18ff */
[----:B------:R-:W-:-:S03]  /*2a70*/  SHF.L.U32 R4, R8, 0x1f, RZ ;  /* 0x0000001f08047819 */ /* 0x000fc600000006ff */
[----:B------:R-:W-:Y:S01]  /*2a80*/  VIADD R5, R0, 0x120 ;  /* 0x0000012000057836 */ /* 0x000fe20000000000 */
[----:B------:R-:W1:Y:S02]  /*2a90*/  SYNCS.PHASECHK.TRANS64.TRYWAIT P0, [R0+URZ+0x110], R4 ;  /* 0x00011004000075a7 */ /* 0x000e6400080011ff */
[----:B-1----:R-:W-:Y:S05]  /*2aa0*/  @!P0 BRA `(.L_x_50) ;  /* 0x0000006800708947 */ /* 0x002fea0003800000 */
.L_x_154:
[----:B------:R-:W-:Y:S01]  /*2ab0*/  ULEA UR5, UR6, UR37, 0x3 ;  /* 0x0000002506057291 */ /* 0x000fe2000f8e18ff */
[----:B-1----:R-:W-:Y:S01]  /*2ac0*/  PRMT R0, RZ, 0x654, R5 ;  /* 0x00000654ff007816 */ /* 0x002fe20000000005 */
[----:B------:R-:W-:Y:S01]  /*2ad0*/  @!P2 IMAD.MOV.U32 R4, RZ, RZ, 0x10 ;  /* 0x00000010ff04a424 */ /* 0x000fe200078e00ff */
[----:B------:R-:W-:Y:S01]  /*2ae0*/  SHF.L.U32 R5, R12, 0x1f, RZ ;  /* 0x0000001f0c057819 */ /* 0x000fe200000006ff */
[----:B------:R-:W-:Y:S01]  /*2af0*/  UIADD3 UR4, UPT, UPT, UR5, 0xb0, URZ ;  /* 0x000000b005047890 */ /* 0x000fe2000fffe0ff */
[----:B------:R1:W-:Y:S05]  /*2b00*/  SYNCS.ARRIVE.TRANS64.RED.A1T0 RZ, [R0+URZ], RZ ;  /* 0x000000ff00ff79a7 */ /* 0x0003ea00081004ff */
[----:B------:R-:W-:Y:S01]  /*2b10*/  IMAD.U32 R6, RZ, RZ, UR4 ;  /* 0x00000004ff067e24 */ /* 0x000fe2000f8e00ff */
[----:B------:R-:W2:Y:S04]  /*2b20*/  SYNCS.PHASECHK.TRANS64.TRYWAIT P0, [UR5+0xc0], R5 ;  /* 0x0000c005ff0075a7 */ /* 0x000ea80008001105 */
[----:B------:R-:W-:Y:S01]  /*2b30*/  PRMT R6, R9, 0x654, R6 ;  /* 0x0000065409067816 */ /* 0x000fe20000000006 */
[----:B-12---:R-:W-:Y:S06]  /*2b40*/  @!P0 BRA `(.L_x_51) ;  /* 0x00000068005c8947 */ /* 0x006fec0003800000 */
.L_x_156:
[----:B------:R-:W-:Y:S01]  /*2b50*/  ULEA UR4, UR6, UR37, 0x4 ;  /* 0x0000002506047291 */ /* 0x000fe2000f8e20ff */
[----:B------:R-:W-:Y:S01]  /*2b60*/  SEL R2, R6, R2, !P2 ;  /* 0x0000000206027207 */ /* 0x000fe20005000000 */
[----:B------:R-:W-:Y:S01]  /*2b70*/  UIADD3 UR5, UPT, UPT, UR5, 0xb0, URZ ;  /* 0x000000b005057890 */ /* 0x000fe2000fffe0ff */
[----:B-1----:R-:W-:Y:S01]  /*2b80*/  LEA R0, R11, UR37, 0x3 ;  /* 0x000000250b007c11 */ /* 0x002fe2000f8e18ff */
[----:B------:R-:W-:Y:S01]  /*2b90*/  UIADD3 UR4, UPT, UPT, UR4, 0x140, URZ ;  /* 0x0000014004047890 */ /* 0x000fe2000fffe0ff */
[----:B------:R1:W-:Y:S01]  /*2ba0*/  @!P2 SYNCS.ARRIVE.TRANS64.RED RZ, [R2+URZ], R4 ;  /* 0x0000000402ffa9a7 */ /* 0x0003e200080004ff */
[----:B------:R-:W-:Y:S01]  /*2bb0*/  UIADD3 UR6, UPT, UPT, UR6, 0x1, URZ ;  /* 0x0000000106067890 */ /* 0x000fe2000fffe0ff */
[----:B------:R-:W-:-:S03]  /*2bc0*/  VIADD R3, R3, 0x1 ;  /* 0x0000000103037836 */ /* 0x000fc60000000000 */
[----:B------:R-:W-:Y:S02]  /*2bd0*/  UISETP.NE.AND UP0, UPT, UR6, 0x2, UPT ;  /* 0x000000020600788c */ /* 0x000fe4000bf05270 */
[----:B------:R-:W-:Y:S01]  /*2be0*/  ISETP.NE.AND P0, PT, R3, 0x2, PT ;  /* 0x000000020300780c */ /* 0x000fe20003f05270 */
[----:B------:R-:W-:Y:S06]  /*2bf0*/  UGETNEXTWORKID.BROADCAST [UR4], [UR5] ;  /* 0x00000000040073ca */ /* 0x000fec0008000100 */
[----:B------:R-:W-:Y:S02]  /*2c00*/  USEL UR4, URZ, 0x1, UP0 ;  /* 0x00000001ff047887 */ /* 0x000fe40008000000 */
[----:B------:R-:W-:-:S04]  /*2c10*/  USEL UR6, UR6, URZ, UP0 ;  /* 0x000000ff06067287 */ /* 0x000fc80008000000 */
[----:B------:R-:W-:Y:S02]  /*2c20*/  LOP3.LUT R12, R12, UR4, RZ, 0x3c, !PT ;  /* 0x000000040c0c7c12 */ /* 0x000fe4000f8e3cff */
[----:B-1----:R-:W-:-:S04]  /*2c30*/  SHF.L.U32 R4, R10, 0x1f, RZ ;  /* 0x0000001f0a047819 */ /* 0x002fc800000006ff */
[----:B------:R-:W1:Y:S02]  /*2c40*/  SYNCS.PHASECHK.TRANS64.TRYWAIT P1, [R0+URZ+0xb0], R4 ;  /* 0x0000b004000075a7 */ /* 0x000e6400080211ff */
[----:B-1----:R-:W-:Y:S05]  /*2c50*/  @!P1 BRA `(.L_x_52) ;  /* 0x0000006800309947 */ /* 0x002fea0003800000 */
.L_x_157:
[----:B-1----:R-:W-:Y:S01]  /*2c60*/  LEA R4, R11, UR37, 0x4 ;  /* 0x000000250b047c11 */ /* 0x002fe2000f8e20ff */
[----:B------:R-:W-:Y:S01]  /*2c70*/  VIADD R0, R0, 0xc0 ;  /* 0x000000c000007836 */ /* 0x000fe20000000000 */
[----:B------:R-:W-:Y:S01]  /*2c80*/  SEL R3, R3, RZ, P0 ;  /* 0x000000ff03037207 */ /* 0x000fe20000000000 */
[----:B------:R-:W-:-:S03]  /*2c90*/  VIADD R11, R11, 0x1 ;  /* 0x000000010b0b7836 */ /* 0x000fc60000000000 */
[----:B------:R-:W1:Y:S01]  /*2ca0*/  LDS.128 R4, [R4+0x140] ;  /* 0x0001400004047984 */ /* 0x000e620000000c00 */
[----:B------:R-:W-:Y:S02]  /*2cb0*/  PRMT R0, RZ, 0x654, R0 ;  /* 0x00000654ff007816 */ /* 0x000fe40000000000 */
[C---:B------:R-:W-:Y:S01]  /*2cc0*/  ISETP.NE.AND P1, PT, R11.reuse, 0x2, PT ;  /* 0x000000020b00780c */ /* 0x040fe20003f25270 */
[----:B------:R-:W-:Y:S01]  /*2cd0*/  @!PT LDS RZ, [RZ] ;  /* 0x00000000fffff984 */ /* 0x000fe20000000800 */
[----:B------:R-:W-:Y:S01]  /*2ce0*/  @!PT LDS RZ, [RZ] ;  /* 0x00000000fffff984 */ /* 0x000fe20000000800 */
[----:B------:R-:W-:Y:S01]  /*2cf0*/  @!PT LDS RZ, [RZ] ;  /* 0x00000000fffff984 */ /* 0x000fe20000000800 */
[----:B------:R-:W-:Y:S01]  /*2d00*/  @!PT LDS RZ, [RZ] ;  /* 0x00000000fffff984 */ /* 0x000fe20000000800 */
[----:B------:R2:W-:Y:S06]  /*2d10*/  MEMBAR.ALL.CTA ;  /* 0x0000000000007992 */ /* 0x0005ec0000008000 */
[----:B--2---:R-:W2:Y:S01]  /*2d20*/  FENCE.VIEW.ASYNC.S ;  /* 0x00000000000073c6 */ /* 0x004ea20000000000 */
[----:B------:R-:W-:Y:S01]  /*2d30*/  SEL R11, R11, RZ, P1 ;  /* 0x000000ff0b0b7207 */ /* 0x000fe20000800000 */
[----:B--2---:R2:W-:Y:S01]  /*2d40*/  SYNCS.ARRIVE.TRANS64.RED.A1T0 RZ, [R0+URZ], RZ ;  /* 0x000000ff00ff79a7 */ /* 0x0045e200081004ff */
[----:B-1----:R-:W-:-:S02]  /*2d50*/  LOP3.LUT P3, RZ, R6, 0x1, RZ, 0xc0, !PT ;  /* 0x0000000106ff7812 */ /* 0x002fc4000786c0ff */
[----:B------:R-:W-:-:S04]  /*2d60*/  SEL R4, RZ, 0x1, P1 ;  /* 0x00000001ff047807 */ /* 0x000fc80000800000 */
[----:B------:R-:W-:Y:S02]  /*2d70*/  LOP3.LUT R10, R10, R4, RZ, 0x3c, !PT ;  /* 0x000000040a0a7212 */ /* 0x000fe400078e3cff */
[----:B--2---:R-:W-:-:S04]  /*2d80*/  SEL R0, RZ, 0x1, P0 ;  /* 0x00000001ff007807 */ /* 0x004fc80000000000 */
[----:B------:R-:W-:Y:S01]  /*2d90*/  LOP3.LUT R8, R8, R0, RZ, 0x3c, !PT ;  /* 0x0000000008087212 */ /* 0x000fe200078e3cff */
[----:B------:R-:W-:Y:S06]  /*2da0*/  @P3 BRA `(.L_x_53) ;  /* 0xfffffffc002c3947 */ /* 0x000fec000383ffff */
[----:B------:R-:W-:Y:S01]  /*2db0*/  ULEA UR5, UR6, UR37, 0x3 ;  /* 0x0000002506057291 */ /* 0x000fe2000f8e18ff */
[----:B------:R-:W-:-:S08]  /*2dc0*/  SHF.L.U32 R2, R12, 0x1f, RZ ;  /* 0x0000001f0c027819 */ /* 0x000fd000000006ff */
[----:B------:R-:W1:Y:S02]  /*2dd0*/  SYNCS.PHASECHK.TRANS64 P0, [UR5+0xc0], R2 ;  /* 0x0000c002ff0075a7 */ /* 0x000e640008001005 */
[----:B-1----:R-:W-:Y:S05]  /*2de0*/  @P0 BRA `(.L_x_54) ;  /* 0x0000000000080947 */ /* 0x002fea0003800000 */
[----:B------:R-:W1:Y:S02]  /*2df0*/  SYNCS.PHASECHK.TRANS64.TRYWAIT P0, [UR5+0xc0], R2 ;  /* 0x0000c002ff0075a7 */ /* 0x000e640008001105 */
[----:B-1----:R-:W-:Y:S05]  /*2e00*/  @!P0 BRA `(.L_x_55) ;  /* 0x0000006400d88947 */ /* 0x002fea0003800000 */
.L_x_54:
[----:B------:R-:W-:-:S04]  /*2e10*/  UIADD3 UR4, UPT, UPT, UR6, 0x1, URZ ;  /* 0x0000000106047890 */ /* 0x000fc8000fffe0ff */
[----:B------:R-:W-:-:S04]  /*2e20*/  UISETP.NE.AND UP0, UPT, UR4, 0x2, UPT ;  /* 0x000000020400788c */ /* 0x000fc8000bf05270 */
[----:B------:R-:W-:Y:S02]  /*2e30*/  USEL UR7, URZ, 0x1, UP0 ;  /* 0x00000001ff077887 */ /* 0x000fe40008000000 */
[----:B------:R-:W-:-:S04]  /*2e40*/  USEL UR4, UR4, URZ, UP0 ;  /* 0x000000ff04047287 */ /* 0x000fc80008000000 */
[----:B------:R-:W-:Y:S01]  /*2e50*/  ULEA UR4, UR4, UR37, 0x3 ;  /* 0x0000002504047291 */ /* 0x000fe2000f8e18ff */
[----:B-1----:R-:W-:-:S04]  /*2e60*/  LOP3.LUT R2, R12, UR7, RZ, 0x3c, !PT ;  /* 0x000000070c027c12 */ /* 0x002fc8000f8e3cff */
[----:B------:R-:W-:-:S04]  /*2e70*/  SHF.L.U32 R0, R2, 0x1f, RZ ;  /* 0x0000001f02007819 */ /* 0x000fc800000006ff */
[----:B------:R-:W1:Y:S02]  /*2e80*/  SYNCS.PHASECHK.TRANS64 P0, [UR4+0xc0], R0 ;  /* 0x0000c000ff0075a7 */ /* 0x000e640008001004 */
[----:B-1----:R-:W-:Y:S05]  /*2e90*/  @P0 EXIT ;  /* 0x000000000000094d */ /* 0x002fea0003800000 */
[----:B------:R-:W-:Y:S02]  /*2ea0*/  SHF.L.U32 R2, R2, 0x1f, RZ ;  /* 0x0000001f02027819 */ /* 0x000fe400000006ff */
[----:B------:R-:W-:-:S07]  /*2eb0*/  MOV R0, UR4 ;  /* 0x0000000400007c02 */ /* 0x000fce0008000f00 */
.L_x_56:
[----:B-1----:R1:W2:Y:S02]  /*2ec0*/  SYNCS.PHASECHK.TRANS64.TRYWAIT P0, [R0+URZ+0xc0], R2 ;  /* 0x0000c002000075a7 */ /* 0x0022a400080011ff */
[----:B--2---:R-:W-:Y:S05]  /*2ed0*/  @!P0 NANOSLEEP.SYNCS 0x989680 ;  /* 0x009896800000895d */ /* 0x004fea0003900000 */
[----:B------:R-:W2:Y:S02]  /*2ee0*/  @!P0 SYNCS.PHASECHK.TRANS64 P0, [R0+URZ+0xc0], R2 ;  /* 0x0000c002000085a7 */ /* 0x000ea400080010ff */
[----:B--2---:R-:W-:Y:S05]  /*2ef0*/  @P0 EXIT ;  /* 0x000000000000094d */ /* 0x004fea0003800000 */
[----:B------:R-:W-:Y:S05]  /*2f00*/  BRA `(.L_x_56) ;  /* 0xfffffffc00ec7947 */ /* 0x000fea000383ffff */
.L_x_49:
[----:B------:R-:W-:Y:S05]  /*2f10*/  BRA.U UP3, `(.L_x_57) ;  /* 0x0000000d03bc7547 */ /* 0x000fea000b800000 */
[----:B------:R-:W-:Y:S01]  /*2f20*/  UMOV UR4, 0x40 ;  /* 0x0000004000047882 */ /* 0x000fe20000000000 */
[----:B------:R-:W-:Y:S01]  /*2f30*/  NOP ;  /* 0x0000000000007918 */ /* 0x000fe20000000000 */
[----:B------:R-:W-:Y:S01]  /*2f40*/  ULEA UR4, UR37, UR4, 0x18 ;  /* 0x0000000425047291 */ /* 0x000fe2000f8ec0ff */
[----:B------:R-:W-:Y:S02]  /*2f50*/  UMOV UR5, 0x400 ;  /* 0x0000040000057882 */ /* 0x000fe40000000000 */
[----:B------:R-:W-:-:S06]  /*2f60*/  ULEA UR37, UR37, UR5, 0x18 ;  /* 0x0000000525257291 */ /* 0x000fcc000f8ec0ff */
[----:B------:R-:W1:Y:S02]  /*2f70*/  LDS.U8 R2, [UR4+0x1c] ;  /* 0x00001c04ff027984 */ /* 0x000e640008000000 */
[----:B-1----:R-:W-:-:S13]  /*2f80*/  ISETP.NE.AND P0, PT, R2, RZ, PT ;  /* 0x000000ff0200720c */ /* 0x002fda0003f05270 */
[----:B------:R-:W-:Y:S05]  /*2f90*/  @P0 BRA `(.L_x_58) ;  /* 0x0000000000580947 */ /* 0x000fea0003800000 */
[----:B------:R-:W-:-:S13]  /*2fa0*/  ELECT P0, URZ, PT ;  /* 0x0000000000ff782f */ /* 0x000fda0003800000 */
[----:B------:R-:W-:Y:S05]  /*2fb0*/  @!P0 BRA `(.L_x_59) ;  /* 0x0000000000608947 */ /* 0x000fea0003800000 */
[----:B------:R-:W-:Y:S01]  /*2fc0*/  UMOV UR5, 0x10 ;  /* 0x0000001000057882 */ /* 0x000fe20000000000 */
[----:B------:R-:W-:Y:S01]  /*2fd0*/  HFMA2 R2, -RZ, RZ, 0, 5.9604644775390625e-08 ;  /* 0x00000001ff027431 */ /* 0x000fe200000001ff */
[----:B------:R-:W-:-:S03]  /*2fe0*/  MOV R3, 0xffff ;  /* 0x0000ffff00037802 */ /* 0x000fc60000000f00 */
[----:B------:R-:W-:Y:S04]  /*2ff0*/  DEPBAR.LE SB1, 0x36 ;  /* 0x00009d800000791a */ /* 0x000fe80000000000 */
[----:B------:R-:W1:Y:S02]  /*3000*/  UTCATOMSWS.FIND_AND_SET.ALIGN UP0, UR5, UR5 ;  /* 0x00000005000575e3 */ /* 0x000e640008000800 */
[----:B-1----:R-:W-:Y:S01]  /*3010*/  MOV R4, UR5 ;  /* 0x0000000500047c02 */ /* 0x002fe20008000f00 */
[----:B------:R-:W-:Y:S06]  /*3020*/  BRA.U UP0, `(.L_x_60) ;  /* 0x0000000100187547 */ /* 0x000fec000b800000 */
.L_x_61:
[----:B------:R-:W-:Y:S05]  /*3030*/  NANOSLEEP 0x64 ;  /* 0x000000640000795d */ /* 0x000fea0003800000 */
[----:B------:R-:W-:-:S05]  /*3040*/  UMOV UR5, 0x10 ;  /* 0x0000001000057882 */ /* 0x000fca0000000000 */
[----:B------:R-:W-:Y:S04]  /*3050*/  DEPBAR.LE SB1, 0x36 ;  /* 0x00009d800000791a */ /* 0x000fe80000000000 */
[----:B------:R-:W1:Y:S02]  /*3060*/  UTCATOMSWS.FIND_AND_SET.ALIGN UP0, UR5, UR5 ;  /* 0x00000005000575e3 */ /* 0x000e640008000800 */
[----:B-1----:R-:W-:Y:S01]  /*3070*/  MOV R4, UR5 ;  /* 0x0000000500047c02 */ /* 0x002fe20008000f00 */
[----:B------:R-:W-:Y:S05]  /*3080*/  BRA.U !UP0, `(.L_x_61) ;  /* 0xfffffffd08e87547 */ /* 0x000fea000b83ffff */
.L_x_60:
[-C--:B------:R-:W-:Y:S02]  /*3090*/  SHF.L.U32 R3, R3, R4.reuse, RZ ;  /* 0x0000000403037219 */ /* 0x080fe400000006ff */
[----:B------:R-:W-:Y:S01]  /*30a0*/  SHF.L.U32 R2, R2, R4, RZ ;  /* 0x0000000402027219 */ /* 0x000fe200000006ff */
[----:B------:R-:W-:Y:S02]  /*30b0*/  IMAD.SHL.U32 R4, R4, 0x20, RZ ;  /* 0x0000002004047824 */ /* 0x000fe400078e00ff */
[----:B------:R1:W-:Y:S04]  /*30c0*/  ATOMS.OR RZ, [UR4+0x14], R3 ;  /* 0x00001403ffff798c */ /* 0x0003e8000b000004 */
[----:B------:R1:W-:Y:S04]  /*30d0*/  ATOMS.OR RZ, [UR4+0x18], R2 ;  /* 0x00001802ffff798c */ /* 0x0003e8000b000004 */
[----:B------:R1:W-:Y:S01]  /*30e0*/  STS [UR37+0x160], R4 ;  /* 0x00016004ff007988 */ /* 0x0003e20008000825 */
[----:B------:R-:W-:Y:S05]  /*30f0*/  BRA `(.L_x_59) ;  /* 0x0000000000107947 */ /* 0x000fea0003800000 */
.L_x_58:
[----:B------:R-:W-:-:S05]  /*3100*/  MOV R2, 0xffffffff ;  /* 0xffffffff00027802 */ /* 0x000fca0000000f00 */
[----:B------:R1:W-:Y:S02]  /*3110*/  STS [UR37+0x160], R2 ;  /* 0x00016002ff007988 */ /* 0x0003e40008000825 */
[----:B-1----:R-:W-:Y:S02]  /*3120*/  MOV R2, 0x3140 ;  /* 0x0000314000027802 */ /* 0x002fe40000000f00 */
[----:B-----5:R-:W-:Y:S05]  /*3130*/  CALL.REL.NOINC `($__internal_1_$__cuda_sm10x_tcgen05_guardrail_trap_phase_invalid_during_alloc) ;  /* 0x0000006c00247944 */ /* 0x020fea0003c00000 */
.L_x_59:
[----:B------:R-:W-:Y:S05]  /*3140*/  WARPSYNC.ALL ;  /* 0x0000000000007948 */ /* 0x000fea0003800000 */
[----:B------:R-:W2:Y:S01]  /*3150*/  S2UR UR5, SR_CgaCtaId ;  /* 0x00000000000579c3 */ /* 0x000ea20000008800 */
[----:B------:R-:W-:Y:S01]  /*3160*/  UMOV UR4, 0x400 ;  /* 0x0000040000047882 */ /* 0x000fe20000000000 */
[----:B------:R-:W-:-:S06]  /*3170*/  NOP ;  /* 0x0000000000007918 */ /* 0x000fcc0000000000 */
[----:B------:R-:W-:Y:S06]  /*3180*/  BAR.ARV 0x6, 0xa0 ;  /* 0x0182800000007b1d */ /* 0x000fec0000002000 */
[----:B------:R-:W3:Y:S01]  /*3190*/  LDCU UR7, c[0x0][0x38c] ;  /* 0x00007180ff0777ac */ /* 0x000ee20008000800 */
[----:B------:R-:W-:Y:S01]  /*31a0*/  LOP3.LUT R0, R0, 0xffff, RZ, 0xc0, !PT ;  /* 0x0000ffff00007812 */ /* 0x000fe200078ec0ff */
[----:B------:R-:W-:Y:S01]  /*31b0*/  IMAD.MOV.U32 R11, RZ, RZ, 0x1 ;  /* 0x00000001ff0b7424 */ /* 0x000fe200078e00ff */
[----:B------:R-:W-:Y:S01]  /*31c0*/  CS2R R8, SRZ ;  /* 0x0000000000087805 */ /* 0x000fe2000001ff00 */
[----:B------:R-:W4:Y:S01]  /*31d0*/  LDCU UR6, c[0x0][0x38c] ;  /* 0x00007180ff0677ac */ /* 0x000f220008000800 */
[----:B------:R-:W-:Y:S01]  /*31e0*/  R2UR UR9, R0 ;  /* 0x00000000000972ca */ /* 0x000fe200000e0000 */
[----:B------:R-:W-:Y:S01]  /*31f0*/  IMAD.MOV.U32 R10, RZ, RZ, RZ ;  /* 0x000000ffff0a7224 */ /* 0x000fe200078e00ff */
[----:B------:R-:W-:Y:S01]  /*3200*/  UMOV UR16, URZ ;  /* 0x000000ff00107c82 */ /* 0x000fe20008000000 */
[----:B------:R-:W-:Y:S01]  /*3210*/  UMOV UR15, URZ ;  /* 0x000000ff000f7c82 */ /* 0x000fe20008000000 */
[----:B--2---:R-:W-:Y:S01]  /*3220*/  ULEA UR5, UR5, UR4, 0x18 ;  /* 0x0000000405057291 */ /* 0x004fe2000f8ec0ff */
[----:B------:R-:W-:Y:S01]  /*3230*/  UMOV UR24, 0x0 ;  /* 0x0000000000187882 */ /* 0x000fe20000000000 */
[----:B------:R-:W-:-:S02]  /*3240*/  UMOV UR25, 0x8208010 ;  /* 0x0820801000197882 */ /* 0x000fc40000000000 */
[----:B------:R-:W-:Y:S02]  /*3250*/  UIADD3 UR11, UPT, UPT, UR5, 0x8400, URZ ;  /* 0x00008400050b7890 */ /* 0x000fe4000fffe0ff */
[----:B------:R-:W-:Y:S02]  /*3260*/  UIADD3 UR12, UPT, UPT, UR5, 0x20400, URZ ;  /* 0x00020400050c7890 */ /* 0x000fe4000fffe0ff */
[----:B---3--:R-:W-:Y:S01]  /*3270*/  UIADD3 UR7, UPT, UPT, UR7, 0x3f, URZ ;  /* 0x0000003f07077890 */ /* 0x008fe2000fffe0ff */
[----:B-1----:R-:W1:Y:S01]  /*3280*/  LDS R2, [UR5+0x160] ;  /* 0x00016005ff027984 */ /* 0x002e620008000800 */
[----:B------:R-:W-:Y:S02]  /*3290*/  USHF.R.U32.HI UR11, URZ, 0x4, UR11 ;  /* 0x00000004ff0b7899 */ /* 0x000fe4000801160b */
[----:B------:R-:W-:Y:S02]  /*32a0*/  USHF.R.S32.HI UR4, URZ, 0x1f, UR7 ;  /* 0x0000001fff047899 */ /* 0x000fe40008011407 */
[----:B------:R-:W-:-:S02]  /*32b0*/  USHF.R.U32.HI UR12, URZ, 0x4, UR12 ;  /* 0x00000004ff0c7899 */ /* 0x000fc4000801160c */
[----:B------:R-:W-:Y:S02]  /*32c0*/  ULEA.HI UR4, UR4, UR7, URZ, 0x6 ;  /* 0x0000000704047291 */ /* 0x000fe4000f8f30ff */
[----:B------:R-:W-:Y:S02]  /*32d0*/  ULOP3.LUT UR11, UR11, 0x3fff, URZ, 0xc0, !UPT ;  /* 0x00003fff0b0b7892 */ /* 0x000fe4000f8ec0ff */
[----:B------:R-:W-:Y:S02]  /*32e0*/  USHF.R.S32.HI UR4, URZ, 0x6, UR4 ;  /* 0x00000006ff047899 */ /* 0x000fe40008011404 */
[----:B------:R-:W-:Y:S02]  /*32f0*/  ULOP3.LUT UR12, UR12, 0x3fff, URZ, 0xc0, !UPT ;  /* 0x00003fff0c0c7892 */ /* 0x000fe4000f8ec0ff */
[----:B------:R-:W-:Y:S01]  /*3300*/  UISETP.LT.AND UP0, UPT, UR4, 0x1, UPT ;  /* 0x000000010400788c */ /* 0x000fe2000bf01270 */
[----:B------:R-:W-:Y:S01]  /*3310*/  UMOV UR22, 0x0 ;  /* 0x0000000000167882 */ /* 0x000fe20000000000 */
[----:B------:R-:W-:-:S02]  /*3320*/  UMOV UR23, 0x8208010 ;  /* 0x0820801000177882 */ /* 0x000fc40000000000 */
[----:B------:R-:W-:Y:S02]  /*3330*/  USEL UR10, UR4, 0x1, !UP0 ;  /* 0x00000001040a7887 */ /* 0x000fe4000c000000 */
[----:B------:R-:W-:Y:S02]  /*3340*/  ULOP3.LUT UR11, UR11, 0x2000000, URZ, 0xfc, !UPT ;  /* 0x020000000b0b7892 */ /* 0x000fe4000f8efcff */
[----:B------:R-:W-:Y:S02]  /*3350*/  ULOP3.LUT UR12, UR12, 0x10000, URZ, 0xfc, !UPT ;  /* 0x000100000c0c7892 */ /* 0x000fe4000f8efcff */
[----:B------:R-:W-:Y:S02]  /*3360*/  UIADD3 UR10, UPT, UPT, -UR10, URZ, URZ ;  /* 0x000000ff0a0a7290 */ /* 0x000fe4000fffe1ff */
[----:B----4-:R-:W-:Y:S01]  /*3370*/  UISETP.GE.AND UP3, UPT, UR6, 0x1, UPT ;  /* 0x000000010600788c */ /* 0x010fe2000bf66270 */
[----:B------:R-:W-:Y:S01]  /*3380*/  UMOV UR20, 0x0 ;  /* 0x0000000000147882 */ /* 0x000fe20000000000 */
[----:B------:R-:W-:Y:S01]  /*3390*/  UMOV UR21, 0x8208010 ;  /* 0x0820801000157882 */ /* 0x000fe20000000000 */
[----:B------:R-:W-:Y:S01]  /*33a0*/  UMOV UR18, 0x0 ;  /* 0x0000000000127882 */ /* 0x000fe20000000000 */
[----:B------:R-:W-:Y:S01]  /*33b0*/  UMOV UR19, 0x8208010 ;  /* 0x0820801000137882 */ /* 0x000fe20000000000 */
[----:B-1----:R-:W-:-:S15]  /*33c0*/  R2UR UR17, R2 ;  /* 0x00000000021172ca */ /* 0x002fde00000e0000 */
.L_x_68:
[----:B------:R-:W-:Y:S02]  /*33d0*/  LEA R0, R10, UR5, 0x3 ;  /* 0x000000050a007c11 */ /* 0x000fe4000f8e18ff */
[----:B------:R-:W-:Y:S02]  /*33e0*/  SHF.L.U32 R2, R9, 0x1f, RZ ;  /* 0x0000001f09027819 */ /* 0x000fe400000006ff */
[----:B------:R-:W-:Y:S01]  /*33f0*/  PLOP3.LUT P0, PT, PT, PT, UP3, 0x80, 0x8 ;  /* 0x000000000008781c */ /* 0x000fe20003f0f038 */
[----:B------:R-:W-:Y:S01]  /*3400*/  VIADD R3, R0, 0xc0 ;  /* 0x000000c000037836 */ /* 0x000fe20000000000 */
[----:B-1----:R-:W1:Y:S02]  /*3410*/  SYNCS.PHASECHK.TRANS64.TRYWAIT P1, [R0+URZ+0xb0], R2 ;  /* 0x0000b002000075a7 */ /* 0x002e6400080211ff */
[----:B-1-3--:R-:W-:Y:S09]  /*3420*/  @!P1 BRA `(.L_x_62) ;  /* 0x0000006000689947 */ /* 0x00aff20003800000 */
.L_x_159:
[----:B------:R-:W-:Y:S01]  /*3430*/  LEA R4, R10, UR5, 0x4 ;  /* 0x000000050a047c11 */ /* 0x000fe2000f8e20ff */
[----:B------:R-:W-:Y:S01]  /*3440*/  @UP3 ULEA UR6, UR15, UR5, 0x3 ;  /* 0x000000050f063291 */ /* 0x000fe2000f8e18ff */
[----:B------:R-:W-:Y:S01]  /*3450*/  PLOP3.LUT P2, PT, PT, PT, PT, 0x80, 0x8 ;  /* 0x000000000008781c */ /* 0x000fe20003f4f070 */
[----:B------:R-:W-:Y:S01]  /*3460*/  ULEA UR7, UR16, UR5, 0x3 ;  /* 0x0000000510077291 */ /* 0x000fe2000f8e18ff */
[----:B------:R-:W-:Y:S01]  /*3470*/  PRMT R3, RZ, 0x654, R3 ;  /* 0x00000654ff037816 */ /* 0x000fe20000000003 */
[----:B------:R-:W-:Y:S01]  /*3480*/  ULEA UR8, UR16, UR17, 0x7 ;  /* 0x0000001110087291 */ /* 0x000fe2000f8e38ff */
[----:B------:R-:W2:Y:S01]  /*3490*/  LDS.128 R4, [R4+0x140] ;  /* 0x0001400004047984 */ /* 0x000ea20000000c00 */
[----:B-1----:R-:W-:Y:S02]  /*34a0*/  @P0 SHF.L.U32 R2, R8, 0x1f, RZ ;  /* 0x0000001f08020819 */ /* 0x002fe400000006ff */
[----:B------:R-:W-:Y:S01]  /*34b0*/  SHF.L.U32 R0, R11, 0x1f, RZ ;  /* 0x0000001f0b007819 */ /* 0x000fe200000006ff */
[----:B------:R-:W-:Y:S01]  /*34c0*/  @!PT LDS RZ, [RZ] ;  /* 0x00000000fffff984 */ /* 0x000fe20000000800 */
[----:B------:R-:W-:Y:S01]  /*34d0*/  @!PT LDS RZ, [RZ] ;  /* 0x00000000fffff984 */ /* 0x000fe20000000800 */
[----:B------:R-:W-:Y:S01]  /*34e0*/  @!PT LDS RZ, [RZ] ;  /* 0x00000000fffff984 */ /* 0x000fe20000000800 */
[----:B------:R-:W-:Y:S01]  /*34f0*/  @!PT LDS RZ, [RZ] ;  /* 0x00000000fffff984 */ /* 0x000fe20000000800 */
[----:B------:R1:W-:Y:S06]  /*3500*/  MEMBAR.ALL.CTA ;  /* 0x0000000000007992 */ /* 0x0003ec0000008000 */
[----:B-1----:R-:W1:Y:S02]  /*3510*/  FENCE.VIEW.ASYNC.S ;  /* 0x00000000000073c6 */ /* 0x002e640000000000 */
[----:B-1----:R1:W-:Y:S01]  /*3520*/  SYNCS.ARRIVE.TRANS64.RED.A1T0 RZ, [R3+URZ], RZ ;  /* 0x000000ff03ff79a7 */ /* 0x0023e200081004ff */
[----:B------:R1:W3:Y:S01]  /*3530*/  @P0 SYNCS.PHASECHK.TRANS64.TRYWAIT P2, [UR6], R2 ;  /* 0x00000002ff0005a7 */ /* 0x0002e20008041106 */
[----:B--2---:R-:W-:Y:S01]  /*3540*/  LOP3.LUT P1, RZ, R6, 0x1, RZ, 0xc0, !PT ;  /* 0x0000000106ff7812 */ /* 0x004fe2000782c0ff */
[----:B------:R-:W2:Y:S02]  /*3550*/  SYNCS.PHASECHK.TRANS64.TRYWAIT P0, [UR7+0xf0], R0 ;  /* 0x0000f000ff0075a7 */ /* 0x000ea40008001107 */
[----:B-123--:R-:W-:Y:S10]  /*3560*/  @!P0 BRA `(.L_x_63) ;  /* 0x00000060002c8947 */ /* 0x00eff40003800000 */
.L_x_161:
[----:B------:R-:W-:Y:S01]  /*3570*/  IADD3 R10, PT, PT, R10, 0x1, RZ ;  /* 0x000000010a0a7810 */ /* 0x000fe20007ffe0ff */
[----:B------:R-:W-:Y:S06]  /*3580*/  BRA.U !UP3, `(.L_x_64) ;  /* 0x000000010bc07547 */ /* 0x000fec000b800000 */
[----:B------:R-:W-:Y:S01]  /*3590*/  UPLOP3.LUT UP4, UPT, UPT, UPT, UPT, 0x40, 0x4 ;  /* 0x000000000004789c */ /* 0x000fe20003f8e870 */
[----:B------:R-:W-:Y:S01]  /*35a0*/  UMOV UR14, UR10 ;  /* 0x0000000a000e7c82 */ /* 0x000fe20008000000 */
[----:B------:R-:W-:Y:S01]  /*35b0*/  UMOV UR13, UR4 ;  /* 0x00000004000d7c82 */ /* 0x000fe20008000000 */
[----:B------:R-:W-:-:S08]  /*35c0*/  UMOV UR42, UR15 ;  /* 0x0000000f002a7c82 */ /* 0x000fd00008000000 */
.L_x_67:
[----:B------:R-:W-:Y:S02]  /*35d0*/  UIADD3 UR14, UPT, UPT, UR14, 0x1, URZ ;  /* 0x000000010e0e7890 */ /* 0x000fe4000fffe0ff */
[----:B--2---:R-:W-:Y:S02]  /*35e0*/  ULEA UR6, UR42, UR5, 0x3 ;  /* 0x000000052a067291 */ /* 0x004fe4000f8e18ff */
[----:B------:R-:W-:Y:S01]  /*35f0*/  UISETP.NE.AND UP0, UPT, UR14, URZ, UPT ;  /* 0x000000ff0e00728c */ /* 0x000fe2000bf05270 */
[----:B---3--:R-:W-:Y:S10]  /*3600*/  @P2 BRA `(.L_x_65) ;  /* 0x00000000000c2947 */ /* 0x008ff40003800000 */
[----:B-1----:R-:W-:Y:S04]  /*3610*/  SHF.L.U32 R2, R8, 0x1f, RZ ;  /* 0x0000001f08027819 */ /* 0x002fe800000006ff */
[----:B------:R-:W1:Y:S02]  /*3620*/  SYNCS.PHASECHK.TRANS64.TRYWAIT P0, [UR6], R2 ;  /* 0x00000002ff0075a7 */ /* 0x000e640008001106 */
[----:B-1----:R-:W-:Y:S05]  /*3630*/  @!P0 BRA `(.L_x_66) ;  /* 0x0000006000108947 */ /* 0x002fea0003800000 */
.L_x_65:
[----:B------:R-:W-:Y:S01]  /*3640*/  UISETP.NE.AND UP1, UPT, UR13, 0x1, UPT ;  /* 0x000000010d00788c */ /* 0x000fe2000bf25270 */
[----:B------:R-:W-:Y:S01]  /*3650*/  PLOP3.LUT P2, PT, PT, PT, PT, 0x80, 0x8 ;  /* 0x000000000008781c */ /* 0x000fe20003f4f070 */
[----:B------:R-:W-:Y:S02]  /*3660*/  UIADD3 UR15, UPT, UPT, UR42, 0x1, URZ ;  /* 0x000000012a0f7890 */ /* 0x000fe4000fffe0ff */
[----:B------:R-:W-:Y:S02]  /*3670*/  ULEA UR28, UR42, UR12, 0xa ;  /* 0x0000000c2a1c7291 */ /* 0x000fe4000f8e50ff */
[----:B------:R-:W-:Y:S01]  /*3680*/  UISETP.NE.AND UP2, UPT, UR15, 0x6, UPT ;  /* 0x000000060f00788c */ /* 0x000fe2000bf45270 */
[----:B------:R-:W-:Y:S01]  /*3690*/  PLOP3.LUT P0, PT, PT, PT, UP1, 0x80, 0x8 ;  /* 0x000000000008781c */ /* 0x000fe20003f0f018 */
[----:B------:R-:W-:Y:S02]  /*36a0*/  UIADD3 UR40, UPT, UPT, UR28, 0x2, URZ ;  /* 0x000000021c287890 */ /* 0x000fe4000fffe0ff */
[----:B------:R-:W-:Y:S02]  /*36b0*/  USEL UR27, URZ, 0x1, UP2 ;  /* 0x00000001ff1b7887 */ /* 0x000fe40009000000 */
[----:B------:R-:W-:Y:S02]  /*36c0*/  USEL UR15, UR15, URZ, UP2 ;  /* 0x000000ff0f0f7287 */ /* 0x000fe40009000000 */
[----:B------:R-:W-:Y:S02]  /*36d0*/  UIADD3 UR36, UPT, UPT, UR28, 0x4, URZ ;  /* 0x000000041c247890 */ /* 0x000fe4000fffe0ff */
[----:B------:R-:W-:Y:S01]  /*36e0*/  @UP1 ULEA UR26, UR15, UR5, 0x3 ;  /* 0x000000050f1a1291 */ /* 0x000fe2000f8e18ff */
[----:B------:R-:W-:Y:S01]  /*36f0*/  LOP3.LUT R8, R8, UR27, RZ, 0x3c, !PT ;  /* 0x0000001b08087c12 */ /* 0x000fe2000f8e3cff */
[----:B------:R-:W-:Y:S02]  /*3700*/  UIADD3 UR32, UPT, UPT, UR28, 0x6, URZ ;  /* 0x000000061c207890 */ /* 0x000fe4000fffe0ff */
[----:B------:R-:W-:Y:S01]  /*3710*/  UIADD3 UR6, UPT, UPT, UR6, 0x30, URZ ;  /* 0x0000003006067890 */ /* 0x000fe2000fffe0ff */
[----:B-1----:R-:W-:Y:S01]  /*3720*/  @P0 SHF.L.U32 R0, R8, 0x1f, RZ ;  /* 0x0000001f08000819 */ /* 0x002fe200000006ff */
[----:B------:R-:W-:Y:S01]  /*3730*/  UIADD3 UR13, UPT, UPT, UR13, -0x1, URZ ;  /* 0xffffffff0d0d7890 */ /* 0x000fe2000fffe0ff */
[----:B------:R-:W-:Y:S02]  /*3740*/  UMOV UR29, 0x40004040 ;  /* 0x40004040001d7882 */ /* 0x000fe40000000000 */
[----:B------:R2:W3:Y:S01]  /*3750*/  @P0 SYNCS.PHASECHK.TRANS64.TRYWAIT P2, [UR26], R0 ;  /* 0x00000000ff0005a7 */ /* 0x0004e2000804111a */
[----:B------:R-:W-:Y:S01]  /*3760*/  ULEA UR26, UR42, UR11, 0xa ;  /* 0x0000000b2a1a7291 */ /* 0x000fe2000f8e50ff */
[----:B------:R-:W-:Y:S01]  /*3770*/  UMOV UR27, 0x40004040 ;  /* 0x40004040001b7882 */ /* 0x000fe20000000000 */
[----:B------:R-:W-:Y:S02]  /*3780*/  UMOV UR41, 0x40004040 ;  /* 0x4000404000297882 */ /* 0x000fe40000000000 */
[----:B------:R-:W-:Y:S02]  /*3790*/  UIADD3 UR38, UPT, UPT, UR26, 0x80, URZ ;  /* 0x000000801a267890 */ /* 0x000fe4000fffe0ff */
[----:B------:R-:W-:Y:S02]  /*37a0*/  UIADD3 UR34, UPT, UPT, UR26, 0x100, URZ ;  /* 0x000001001a227890 */ /* 0x000fe4000fffe0ff */
[----:B------:R-:W-:Y:S01]  /*37b0*/  UIADD3 UR30, UPT, UPT, UR26, 0x180, URZ ;  /* 0x000001801a1e7890 */ /* 0x000fe2000fffe0ff */
[----:B------:R2:W-:Y:S01]  /*37c0*/  UTCHMMA gdesc[UR26], gdesc[UR28], tmem[UR8], tmem[UR24], idesc[UR25], UP4 ;  /* 0x00ff181c1a0075ea */ /* 0x0005e2000a000008 */
[----:B------:R-:W-:Y:S01]  /*37d0*/  UPLOP3.LUT UP4, UPT, UPT, UPT, UPT, 0x80, 0x8 ;  /* 0x000000000008789c */ /* 0x000fe20003f8f070 */
[----:B------:R-:W-:Y:S01]  /*37e0*/  UMOV UR39, 0x40004040 ;  /* 0x4000404000277882 */ /* 0x000fe20000000000 */
[----:B------:R-:W-:Y:S01]  /*37f0*/  UMOV UR37, 0x40004040 ;  /* 0x4000404000257882 */ /* 0x000fe20000000000 */
[----:B------:R2:W-:Y:S01]  /*3800*/  UTCHMMA gdesc[UR38], gdesc[UR40], tmem[UR8], tmem[UR22], idesc[UR23], UPT ;  /* 0x00ff1628260075ea */ /* 0x0005e2000b800008 */
[----:B------:R-:W-:Y:S01]  /*3810*/  UMOV UR35, 0x40004040 ;  /* 0x4000404000237882 */ /* 0x000fe20000000000 */
[----:B------:R-:W-:Y:S01]  /*3820*/  UMOV UR33, 0x40004040 ;  /* 0x4000404000217882 */ /* 0x000fe20000000000 */
[----:B------:R-:W-:Y:S01]  /*3830*/  UMOV UR31, 0x40004040 ;  /* 0x40004040001f7882 */ /* 0x000fe20000000000 */
[----:B------:R2:W-:Y:S01]  /*3840*/  UTCHMMA gdesc[UR34], gdesc[UR36], tmem[UR8], tmem[UR20], idesc[UR21], UPT ;  /* 0x00ff1424220075ea */ /* 0x0005e2000b800008 */
[----:B------:R2:W-:Y:S01]  /*3850*/  UTCHMMA gdesc[UR30], gdesc[UR32], tmem[UR8], tmem[UR18], idesc[UR19], UPT ;  /* 0x00ff12201e0075ea */ /* 0x0005e2000b800008 */
[----:B------:R2:W-:Y:S01]  /*3860*/  UTCBAR.MULTICAST [UR6], URZ, UR9 ;  /* 0x000000ff060073e9 */ /* 0x0005e20008000809 */
[----:B------:R-:W-:Y:S01]  /*3870*/  UMOV UR42, UR15 ;  /* 0x0000000f002a7c82 */ /* 0x000fe20008000000 */
[----:B------:R-:W-:Y:S05]  /*3880*/  BRA.U UP0, `(.L_x_67) ;  /* 0xfffffffd00507547 */ /* 0x000fea000b83ffff */
.L_x_64:
[----:B------:R-:W-:Y:S01]  /*3890*/  UIADD3 UR16, UPT, UPT, UR16, 0x1, URZ ;  /* 0x0000000110107890 */ /* 0x000fe2000fffe0ff */
[C---:B------:R-:W-:Y:S01]  /*38a0*/  ISETP.NE.AND P0, PT, R10.reuse, 0x2, PT ;  /* 0x000000020a00780c */ /* 0x040fe20003f05270 */
[----:B------:R-:W-:Y:S02]  /*38b0*/  UIADD3 UR7, UPT, UPT, UR7, 0xd0, URZ ;  /* 0x000000d007077890 */ /* 0x000fe4000fffe0ff */
[----:B------:R-:W-:Y:S01]  /*38c0*/  UISETP.NE.AND UP0, UPT, UR16, 0x4, UPT ;  /* 0x000000041000788c */ /* 0x000fe2000bf05270 */
[----:B-12---:R-:W-:Y:S02]  /*38d0*/  SEL R0, RZ, 0x1, P0 ;  /* 0x00000001ff007807 */ /* 0x006fe40000000000 */
[----:B------:R-:W-:Y:S01]  /*38e0*/  SEL R10, R10, RZ, P0 ;  /* 0x000000ff0a0a7207 */ /* 0x000fe20000000000 */
[----:B------:R-:W-:Y:S01]  /*38f0*/  USEL UR6, URZ, 0x1, UP0 ;  /* 0x00000001ff067887 */ /* 0x000fe20008000000 */
[----:B------:R-:W-:Y:S01]  /*3900*/  LOP3.LUT R9, R9, R0, RZ, 0x3c, !PT ;  /* 0x0000000009097212 */ /* 0x000fe200078e3cff */
[----:B------:R-:W-:Y:S01]  /*3910*/  USEL UR16, UR16, URZ, UP0 ;  /* 0x000000ff10107287 */ /* 0x000fe20008000000 */
[----:B------:R1:W-:Y:S03]  /*3920*/  UTCBAR [UR7], URZ ;  /* 0x000000ff070073e9 */ /* 0x0003e600080000ff */
[----:B------:R-:W-:Y:S01]  /*3930*/  LOP3.LUT R11, R11, UR6, RZ, 0x3c, !PT ;  /* 0x000000060b0b7c12 */ /* 0x000fe2000f8e3cff */
[----:B------:R-:W-:Y:S07]  /*3940*/  @P1 BRA `(.L_x_68) ;  /* 0xfffffff800a01947 */ /* 0x000fee000383ffff */
[----:B------:R-:W2:Y:S01]  /*3950*/  S2UR UR4, SR_CgaCtaId ;  /* 0x00000000000479c3 */ /* 0x000ea20000008800 */
[----:B------:R-:W-:Y:S01]  /*3960*/  ELECT P0, URZ, PT ;  /* 0x0000000000ff782f */ /* 0x000fe20003800000 */
[----:B------:R-:W-:Y:S01]  /*3970*/  IMAD.MOV.U32 R0, RZ, RZ, 0x1 ;  /* 0x00000001ff007424 */ /* 0x000fe200078e00ff */
[----:B------:R-:W-:Y:S01]  /*3980*/  UIADD3 UR5, UPT, UPT, UR5, 0xf0, URZ ;  /* 0x000000f005057890 */ /* 0x000fe2000fffe0ff */
[----:B------:R-:W-:Y:S01]  /*3990*/  SHF.L.U32 R2, R11, 0x1f, RZ ;  /* 0x0000001f0b027819 */ /* 0x000fe200000006ff */
[----:B------:R-:W-:-:S03]  /*39a0*/  UMOV UR6, 0x40 ;  /* 0x0000004000067882 */ /* 0x000fc60000000000 */
[----:B------:R-:W-:Y:S01]  /*39b0*/  UVIRTCOUNT.DEALLOC.SMPOOL 0x80 ;  /* 0x000000800000784c */ /* 0x000fe20000000000 */
[----:B--2---:R-:W-:Y:S02]  /*39c0*/  ULEA UR4, UR4, UR6, 0x18 ;  /* 0x0000000604047291 */ /* 0x004fe4000f8ec0ff */
[----:B------:R-:W-:-:S07]  /*39d0*/  ULEA UR6, UR16, UR5, 0x3 ;  /* 0x0000000510067291 */ /* 0x000fce000f8e18ff */
[----:B------:R2:W-:Y:S02]  /*39e0*/  @P0 STS.U8 [UR4+0x1c], R0 ;  /* 0x00001c00ff000988 */ /* 0x0005e40008000004 */
[----:B------:R-:W4:Y:S02]  /*39f0*/  SYNCS.PHASECHK.TRANS64.TRYWAIT P0, [UR6], R2 ;  /* 0x00000002ff0075a7 */ /* 0x000f240008001106 */
[----:B--2-4-:R-:W-:Y:S05]  /*3a00*/  @!P0 BRA `(.L_x_69) ;  /* 0x0000005c00348947 */ /* 0x014fea0003800000 */
.L_x_164:
[----:B-1----:R-:W-:-:S04]  /*3a10*/  UIADD3 UR7, UPT, UPT, UR16, 0x1, URZ ;  /* 0x0000000110077890 */ /* 0x002fc8000fffe0ff */
[----:B------:R-:W-:-:S04]  /*3a20*/  UISETP.NE.AND UP0, UPT, UR7, 0x4, UPT ;  /* 0x000000040700788c */ /* 0x000fc8000bf05270 */
[----:B------:R-:W-:Y:S02]  /*3a30*/  USEL UR8, URZ, 0x1, UP0 ;  /* 0x00000001ff087887 */ /* 0x000fe40008000000 */
[----:B------:R-:W-:-:S04]  /*3a40*/  USEL UR7, UR7, URZ, UP0 ;  /* 0x000000ff07077287 */ /* 0x000fc80008000000 */
[----:B------:R-:W-:Y:S01]  /*3a50*/  ULEA UR6, UR7, UR5, 0x3 ;  /* 0x0000000507067291 */ /* 0x000fe2000f8e18ff */
[----:B--2---:R-:W-:-:S04]  /*3a60*/  LOP3.LUT R2, R11, UR8, RZ, 0x3c, !PT ;  /* 0x000000080b027c12 */ /* 0x004fc8000f8e3cff */
[----:B------:R-:W-:-:S04]  /*3a70*/  SHF.L.U32 R3, R2, 0x1f, RZ ;  /* 0x0000001f02037819 */ /* 0x000fc800000006ff */
[----:B------:R-:W1:Y:S02]  /*3a80*/  SYNCS.PHASECHK.TRANS64.TRYWAIT P0, [UR6], R3 ;  /* 0x00000003ff0075a7 */ /* 0x000e640008001106 */
[----:B-1----:R-:W-:Y:S05]  /*3a90*/  @!P0 BRA `(.L_x_70) ;  /* 0x0000005c00288947 */ /* 0x002fea0003800000 */
.L_x_166:
        /* <DEDUP_REMOVED lines=9> */
.L_x_168:
[----:B------:R-:W-:-:S04]  /*3b30*/  UIADD3 UR7, UPT, UPT, UR7, 0x1, URZ ;  /* 0x0000000107077890 */ /* 0x000fc8000fffe0ff */
[----:B------:R-:W-:-:S04]  /*3b40*/  UISETP.NE.AND UP0, UPT, UR7, 0x4, UPT ;  /* 0x000000040700788c */ /* 0x000fc8000bf05270 */
[----:B------:R-:W-:Y:S02]  /*3b50*/  USEL UR6, URZ, 0x1, UP0 ;  /* 0x00000001ff067887 */ /* 0x000fe40008000000 */
[----:B------:R-:W-:-:S04]  /*3b60*/  USEL UR7, UR7, URZ, UP0 ;  /* 0x000000ff07077287 */ /* 0x000fc80008000000 */
[----:B------:R-:W-:Y:S01]  /*3b70*/  ULEA UR7, UR7, UR5, 0x3 ;  /* 0x0000000507077291 */ /* 0x000fe2000f8e18ff */
[----:B------:R-:W-:-:S04]  /*3b80*/  LOP3.LUT R2, R2, UR6, RZ, 0x3c, !PT ;  /* 0x0000000602027c12 */ /* 0x000fc8000f8e3cff */
[----:B------:R-:W-:-:S04]  /*3b90*/  SHF.L.U32 R2, R2, 0x1f, RZ ;  /* 0x0000001f02027819 */ /* 0x000fc800000006ff */
[----:B------:R-:W2:Y:S02]  /*3ba0*/  SYNCS.PHASECHK.TRANS64.TRYWAIT P0, [UR7], R2 ;  /* 0x00000002ff0075a7 */ /* 0x000ea40008001107 */
[----:B--2---:R-:W-:Y:S05]  /*3bb0*/  @!P0 BRA `(.L_x_72) ;  /* 0x0000005c00108947 */ /* 0x004fea0003800000 */
.L_x_170:
[----:B------:R-:W-:Y:S01]  /*3bc0*/  NOP ;  /* 0x0000000000007918 */ /* 0x000fe20000000000 */
[----:B-1----:R-:W1:Y:S01]  /*3bd0*/  LDS R0, [UR4+0x14] ;  /* 0x00001404ff007984 */ /* 0x002e620008000800 */
[----:B------:R-:W-:Y:S01]  /*3be0*/  ULOP3.LUT UR6, UR17, 0xffff, URZ, 0xc0, !UPT ;  /* 0x0000ffff11067892 */ /* 0x000fe2000f8ec0ff */
[----:B------:R-:W-:Y:S01]  /*3bf0*/  UMOV UR8, 0xffff ;  /* 0x0000ffff00087882 */ /* 0x000fe20000000000 */
[----:B------:R-:W-:Y:S02]  /*3c00*/  UMOV UR5, 0x1 ;  /* 0x0000000100057882 */ /* 0x000fe40000000000 */
[----:B------:R-:W-:-:S04]  /*3c10*/  USHF.R.U32.HI UR6, URZ, 0x5, UR6 ;  /* 0x00000005ff067899 */ /* 0x000fc80008011606 */
[----:B------:R-:W-:Y:S02]  /*3c20*/  USHF.L.U32 UR8, UR8, UR6, URZ ;  /* 0x0000000608087299 */ /* 0x000fe400080006ff */
[----:B------:R-:W-:-:S04]  /*3c30*/  USHF.L.U32 UR5, UR5, UR6, URZ ;  /* 0x0000000605057299 */ /* 0x000fc800080006ff */
[----:B-1----:R-:W-:-:S04]  /*3c40*/  LOP3.LUT R0, R0, UR8, RZ, 0xc0, !PT ;  /* 0x0000000800007c12 */ /* 0x002fc8000f8ec0ff */
[----:B------:R-:W-:-:S13]  /*3c50*/  ISETP.NE.AND P0, PT, R0, UR8, PT ;  /* 0x0000000800007c0c */ /* 0x000fda000bf05270 */
[----:B------:R-:W-:Y:S05]  /*3c60*/  @P0 BRA `(.L_x_73) ;  /* 0x0000000000580947 */ /* 0x000fea0003800000 */
[----:B------:R-:W1:Y:S02]  /*3c70*/  LDS R0, [UR4+0x18] ;  /* 0x00001804ff007984 */ /* 0x000e640008000800 */
[----:B-1----:R-:W-:-:S04]  /*3c80*/  LOP3.LUT R0, R0, UR5, RZ, 0xc0, !PT ;  /* 0x0000000500007c12 */ /* 0x002fc8000f8ec0ff */
[----:B------:R-:W-:-:S13]  /*3c90*/  ISETP.NE.AND P0, PT, R0, UR5, PT ;  /* 0x0000000500007c0c */ /* 0x000fda000bf05270 */
[----:B------:R-:W-:Y:S05]  /*3ca0*/  @P0 BRA `(.L_x_74) ;  /* 0x00000000003c0947 */ /* 0x000fea0003800000 */
[----:B------:R-:W1:Y:S01]  /*3cb0*/  S2R R2, SR_LANEID ;  /* 0x0000000000027919 */ /* 0x000e620000000000 */
[----:B------:R-:W-:Y:S01]  /*3cc0*/  ULOP3.LUT UR8, URZ, UR8, URZ, 0x33, !UPT ;  /* 0x00000008ff087292 */ /* 0x000fe2000f8e33ff */
[----:B------:R-:W-:Y:S02]  /*3cd0*/  VOTEU.ANY UR7, UPT, PT ;  /* 0x0000000000077886 */ /* 0x000fe400038e0100 */
[----:B------:R-:W-:-:S03]  /*3ce0*/  UFLO.U32 UR7, UR7 ;  /* 0x00000007000772bd */ /* 0x000fc600080e0000 */
[----:B------:R-:W-:-:S04]  /*3cf0*/  IMAD.U32 R0, RZ, RZ, UR8 ;  /* 0x00000008ff007e24 */ /* 0x000fc8000f8e00ff */
[----:B------:R2:W4:Y:S02]  /*3d00*/  REDUX UR6, R0 ;  /* 0x00000000000673c4 */ /* 0x0005240000000000 */
[----:B------:R1:W-:Y:S02]  /*3d10*/  UTCATOMSWS.AND URZ, UR8 ;  /* 0x0000000800ff79e3 */ /* 0x0003e40008000000 */
[----:B-1----:R-:W-:Y:S02]  /*3d20*/  ISETP.EQ.U32.AND P0, PT, R2, UR7, PT ;  /* 0x0000000702007c0c */ /* 0x002fe4000bf02070 */
[----:B--2---:R-:W-:Y:S02]  /*3d30*/  LOP3.LUT R0, RZ, UR5, RZ, 0x33, !PT ;  /* 0x00000005ff007c12 */ /* 0x004fe4000f8e33ff */
[----:B----4-:R-:W-:Y:S02]  /*3d40*/  MOV R2, UR6 ;  /* 0x0000000600027c02 */ /* 0x010fe40008000f00 */
[----:B------:R-:W1:Y:S07]  /*3d50*/  REDUX UR5, R0 ;  /* 0x00000000000573c4 */ /* 0x000e6e0000000000 */
[----:B------:R2:W-:Y:S01]  /*3d60*/  @P0 ATOMS.AND RZ, [UR4+0x14], R2 ;  /* 0x00001402ffff098c */ /* 0x0005e2000a800004 */
[----:B-1----:R-:W-:-:S05]  /*3d70*/  IMAD.U32 R0, RZ, RZ, UR5 ;  /* 0x00000005ff007e24 */ /* 0x002fca000f8e00ff */
[----:B------:R2:W-:Y:S01]  /*3d80*/  @P0 ATOMS.AND RZ, [UR4+0x18], R0 ;  /* 0x00001800ffff098c */ /* 0x0005e2000a800004 */
[----:B------:R-:W-:Y:S05]  /*3d90*/  BRA `(.L_x_75) ;  /* 0x0000000000147947 */ /* 0x000fea0003800000 */
.L_x_74:
[----:B------:R-:W-:Y:S02]  /*3da0*/  MOV R2, 0x3dc0 ;  /* 0x00003dc000027802 */ /* 0x000fe40000000f00 */
[----:B---3-5:R-:W-:Y:S05]  /*3db0*/  CALL.REL.NOINC `($__internal_0_$__cuda_sm10x_tcgen05_guardrail_trap_col_being_dealloced_not_returned_by_alloc) ;  /* 0x0000005c00f87944 */ /* 0x028fea0003c00000 */
[----:B------:R-:W-:Y:S05]  /*3dc0*/  BRA `(.L_x_75) ;  /* 0x0000000000087947 */ /* 0x000fea0003800000 */
.L_x_73:
[----:B------:R-:W-:Y:S02]  /*3dd0*/  MOV R2, 0x3df0 ;  /* 0x00003df000027802 */ /* 0x000fe40000000f00 */
[----:B---3-5:R-:W-:Y:S05]  /*3de0*/  CALL.REL.NOINC `($__internal_2_$__cuda_sm10x_tcgen05_guardrail_trap_unallocated_columns_being_dealloced) ;  /* 0x0000006000047944 */ /* 0x028fea0003c00000 */
.L_x_75:
[----:B------:R-:W-:Y:S01]  /*3df0*/  NOP ;  /* 0x0000000000007918 */ /* 0x000fe20000000000 */
[----:B------:R-:W-:Y:S05]  /*3e00*/  EXIT ;  /* 0x000000000000794d */ /* 0x000fea0003800000 */
.L_x_57:
[----:B------:R-:W-:-:S09]  /*3e10*/  UISETP.NE.OR UP4, UPT, UR5, 0x3, !UP4 ;  /* 0x000000030500788c */ /* 0x000fd2000e785670 */
[----:B------:R-:W-:Y:S05]  /*3e20*/  BRA.U UP4, `(.L_x_76) ;  /* 0x0000000d04fc7547 */ /* 0x000fea000b800000 */
[----:B------:R-:W1:Y:S01]  /*3e30*/  LDC R0, c[0x0][0xb30] ;  /* 0x0002cc00ff007b82 */ /* 0x000e620000000800 */
[----:B------:R-:W-:Y:S01]  /*3e40*/  UMOV UR4, 0x400 ;  /* 0x0000040000047882 */ /* 0x000fe20000000000 */
[----:B------:R-:W-:Y:S01]  /*3e50*/  HFMA2 R31, -RZ, RZ, 0, 0 ;  /* 0x00000000ff1f7431 */ /* 0x000fe200000001ff */
[----:B------:R-:W-:Y:S01]  /*3e60*/  ULEA UR4, UR37, UR4, 0x18 ;  /* 0x0000000425047291 */ /* 0x000fe2000f8ec0ff */
[----:B------:R-:W-:Y:S01]  /*3e70*/  IMAD.MOV.U32 R33, RZ, RZ, 0x1 ;  /* 0x00000001ff217424 */ /* 0x000fe200078e00ff */
[----:B------:R-:W-:Y:S01]  /*3e80*/  MOV R29, 0x2000 ;  /* 0x00002000001d7802 */ /* 0x000fe20000000f00 */
[----:B------:R-:W-:Y:S01]  /*3e90*/  IMAD.MOV.U32 R32, RZ, RZ, RZ ;  /* 0x000000ffff207224 */ /* 0x000fe200078e00ff */
[----:B------:R-:W-:Y:S01]  /*3ea0*/  UIADD3 UR5, UPT, UPT, UR4, 0x78, URZ ;  /* 0x0000007804057890 */ /* 0x000fe2000fffe0ff */
[----:B------:R-:W2:Y:S01]  /*3eb0*/  LDC R28, c[0x0][0x370] ;  /* 0x0000dc00ff1c7b82 */ /* 0x000ea20000000800 */
[----:B------:R-:W-:Y:S02]  /*3ec0*/  UPLOP3.LUT UP0, UPT, UPT, UPT, UPT, 0x40, 0x4 ;  /* 0x000000000004789c */ /* 0x000fe40003f0e870 */
[----:B------:R-:W-:-:S02]  /*3ed0*/  UIADD3 UR33, UPT, UPT, UR4, 0x60, URZ ;  /* 0x0000006004217890 */ /* 0x000fc4000fffe0ff */
[----:B------:R-:W-:Y:S02]  /*3ee0*/  UIADD3 UR25, UPT, UPT, UR4, 0x68, URZ ;  /* 0x0000006804197890 */ /* 0x000fe4000fffe0ff */
[----:B------:R-:W-:Y:S01]  /*3ef0*/  UIADD3 UR17, UPT, UPT, UR4, 0x70, URZ ;  /* 0x0000007004117890 */ /* 0x000fe2000fffe0ff */
[----:B------:R-:W3:Y:S01]  /*3f00*/  LDC R3, c[0x0][0xb0c] ;  /* 0x0002c300ff037b82 */ /* 0x000ee20000000800 */
[----:B------:R-:W-:-:S07]  /*3f10*/  UPRMT UR5, UR37, 0x654, UR5 ;  /* 0x0000065425057896 */ /* 0x000fce0008000005 */
[----:B------:R-:W4:Y:S01]  /*3f20*/  LDC R22, c[0x0][0xb20] ;  /* 0x0002c800ff167b82 */ /* 0x000f220000000800 */
[----:B-1----:R-:W-:-:S07]  /*3f30*/  ISETP.NE.AND P1, PT, R0, 0x1, PT ;  /* 0x000000010000780c */ /* 0x002fce0003f25270 */
[----:B------:R-:W1:Y:S08]  /*3f40*/  LDC.64 R34, c[0x0][0x348] ;  /* 0x0000d200ff227b82 */ /* 0x000e700000000a00 */
[----:B------:R-:W1:Y:S08]  /*3f50*/  LDC.64 R14, c[0x0][0x888] ;  /* 0x00022200ff0e7b82 */ /* 0x000e700000000a00 */
[----:B------:R-:W1:Y:S08]  /*3f60*/  LDC.64 R18, c[0x0][0xb10] ;  /* 0x0002c400ff127b82 */ /* 0x000e700000000a00 */
[----:B------:R-:W1:Y:S08]  /*3f70*/  LDC.64 R6, c[0x0][0xb18] ;  /* 0x0002c600ff067b82 */ /* 0x000e700000000a00 */
[----:B------:R-:W1:Y:S08]  /*3f80*/  LDC.64 R4, c[0x0][0xb28] ;  /* 0x0002ca00ff047b82 */ /* 0x000e700000000a00 */
[----:B------:R-:W1:Y:S08]  /*3f90*/  LDC.64 R16, c[0x0][0x890] ;  /* 0x00022400ff107b82 */ /* 0x000e700000000a00 */
[----:B--234-:R-:W1:Y:S02]  /*3fa0*/  LDC R23, c[0x0][0x374] ;  /* 0x0000dd00ff177b82 */ /* 0x01ce640000000800 */
.L_x_87:
[C---:B------:R-:W-:Y:S02]  /*3fb0*/  LEA R0, R32.reuse, UR4, 0x3 ;  /* 0x0000000420007c11 */ /* 0x040fe4000f8e18ff */
[----:B------:R-:W-:Y:S02]  /*3fc0*/  SHF.L.U32 R2, R31, 0x1f, RZ ;  /* 0x0000001f1f027819 */ /* 0x000fe400000006ff */
[----:B------:R-:W-:Y:S02]  /*3fd0*/  LEA R24, R32, UR4, 0x4 ;  /* 0x0000000420187c11 */ /* 0x000fe4000f8e20ff */
[----:B--2---:R-:W2:Y:S02]  /*3fe0*/  SYNCS.PHASECHK.TRANS64.TRYWAIT P0, [R0+URZ+0xb0], R2 ;  /* 0x0000b002000075a7 */ /* 0x004ea400080011ff */
[----:B--2---:R-:W-:Y:S05]  /*3ff0*/  @!P0 BRA `(.L_x_77) ;  /* 0x0000005800188947 */ /* 0x004fea0003800000 */
.L_x_171:
[----:B------:R-:W-:Y:S01]  /*4000*/  ISETP.GE.AND P0, PT, R40, 0x1, PT ;  /* 0x000000012800780c */ /* 0x000fe20003f06270 */
[----:B------:R-:W3:Y:S01]  /*4010*/  LDS.128 R24, [R24+0x140] ;  /* 0x0001400018187984 */ /* 0x000ee20000000c00 */
[----:B--2---:R-:W-:Y:S01]  /*4020*/  VIADD R0, R0, 0xc0 ;  /* 0x000000c000007836 */ /* 0x004fe20000000000 */
[----:B------:R-:W-:Y:S01]  /*4030*/  @!PT LDS RZ, [RZ] ;  /* 0x00000000fffff984 */ /* 0x000fe20000000800 */
[----:B------:R-:W-:Y:S01]  /*4040*/  @!PT LDS RZ, [RZ] ;  /* 0x00000000fffff984 */ /* 0x000fe20000000800 */
[----:B------:R-:W-:Y:S01]  /*4050*/  @!PT LDS RZ, [RZ] ;  /* 0x00000000fffff984 */ /* 0x000fe20000000800 */
[----:B------:R-:W-:Y:S01]  /*4060*/  @!PT LDS RZ, [RZ] ;  /* 0x00000000fffff984 */ /* 0x000fe20000000800 */
[----:B------:R2:W-:Y:S06]  /*4070*/  MEMBAR.ALL.CTA ;  /* 0x0000000000007992 */ /* 0x0005ec0000008000 */
[----:B--2---:R-:W2:Y:S01]  /*4080*/  FENCE.VIEW.ASYNC.S ;  /* 0x00000000000073c6 */ /* 0x004ea20000000000 */
[----:B------:R-:W-:Y:S04]  /*4090*/  PRMT R0, RZ, 0x654, R0 ;  /* 0x00000654ff007816 */ /* 0x000fe80000000000 */
[----:B--2---:R2:W-:Y:S01]  /*40a0*/  SYNCS.ARRIVE.TRANS64.RED.A1T0 RZ, [R0+URZ], RZ ;  /* 0x000000ff00ff79a7 */ /* 0x0045e200081004ff */
[----:B---3--:R-:W-:Y:S11]  /*40b0*/  LOP3.LUT P3, RZ, R26, 0x1, RZ, 0xc0, !PT ;  /* 0x000000011aff7812 */ /* 0x008ff6000786c0ff */
[----:B------:R-:W-:Y:S02]  /*40c0*/  @!UPT UIADD3 URZ, UPT, UPT, URZ, URZ, URZ ;  /* 0x000000fffffff290 */ /* 0x000fe4000fffe0ff */
[----:B------:R-:W-:Y:S02]  /*40d0*/  @P3 MOV R11, R24 ;  /* 0x00000018000b3202 */ /* 0x000fe40000000f00 */
[----:B------:R-:W-:Y:S01]  /*40e0*/  @P3 LOP3.LUT R10, R25, 0xffff, RZ, 0xc0, !PT ;  /* 0x0000ffff190a3812 */ /* 0x000fe200078ec0ff */
[----:B--2---:R-:W-:Y:S06]  /*40f0*/  @!P0 BRA `(.L_x_78) ;  /* 0x0000000000a48947 */ /* 0x004fec0003800000 */
[-C--:B-1----:R-:W-:Y:S01]  /*4100*/  IMAD.HI.U32 R0, R23, R7.reuse, RZ ;  /* 0x0000000717007227 */ /* 0x082fe200078e00ff */
[----:B------:R-:W-:Y:S02]  /*4110*/  ISETP.NE.AND P0, PT, R6, 0x1, PT ;  /* 0x000000010600780c */ /* 0x000fe40003f05270 */
[----:B------:R-:W-:Y:S01]  /*4120*/  ISETP.NE.AND P2, PT, R40, 0x1, PT ;  /* 0x000000012800780c */ /* 0x000fe20003f45270 */
[----:B------:R-:W-:Y:S01]  /*4130*/  IMAD.HI.U32 R9, R28, R18, RZ ;  /* 0x000000121c097227 */ /* 0x000fe200078e00ff */
[----:B------:R-:W-:Y:S02]  /*4140*/  SHF.R.U32.HI R0, RZ, R22, R0 ;  /* 0x00000016ff007219 */ /* 0x000fe40000011600 */
[----:B------:R-:W-:Y:S01]  /*4150*/  ISETP.NE.AND P4, PT, R3, 0x1, PT ;  /* 0x000000010300780c */ /* 0x000fe20003f85270 */
[----:B------:R-:W-:Y:S01]  /*4160*/  IMAD.HI.U32 R13, R10, R7, RZ ;  /* 0x000000070a0d7227 */ /* 0x000fe200078e00ff */
[----:B------:R-:W-:Y:S02]  /*4170*/  SHF.R.U32.HI R9, RZ, R19, R9 ;  /* 0x00000013ff097219 */ /* 0x000fe40000011609 */
[----:B------:R-:W-:Y:S01]  /*4180*/  SEL R0, R23, R0, !P0 ;  /* 0x0000000017007207 */ /* 0x000fe20004000000 */
[----:B------:R-:W-:Y:S01]  /*4190*/  IMAD.HI.U32 R12, R11, R18, RZ ;  /* 0x000000120b0c7227 */ /* 0x000fe200078e00ff */
[----:B------:R-:W-:Y:S03]  /*41a0*/  SEL R9, R28, R9, !P4 ;  /* 0x000000091c097207 */ /* 0x000fe60006000000 */
[-C--:B------:R-:W-:Y:S01]  /*41b0*/  IMAD.HI.U32 R8, R0, R4.reuse, RZ ;  /* 0x0000000400087227 */ /* 0x080fe200078e00ff */
[----:B------:R-:W-:Y:S03]  /*41c0*/  SHF.R.U32.HI R12, RZ, R19, R12 ;  /* 0x00000013ff0c7219 */ /* 0x000fe6000001160c */
[----:B------:R-:W-:Y:S01]  /*41d0*/  IMAD.HI.U32 R2, R9, R4, RZ ;  /* 0x0000000409027227 */ /* 0x000fe200078e00ff */
[-C--:B------:R-:W-:Y:S02]  /*41e0*/  @P2 SHF.R.U32.HI R0, RZ, R5.reuse, R8 ;  /* 0x00000005ff002219 */ /* 0x080fe40000011608 */
[----:B------:R-:W-:Y:S02]  /*41f0*/  SHF.R.U32.HI R8, RZ, R22, R13 ;  /* 0x00000016ff087219 */ /* 0x000fe4000001160d */
[----:B------:R-:W-:Y:S01]  /*4200*/  @P2 SHF.R.U32.HI R9, RZ, R5, R2 ;  /* 0x00000005ff092219 */ /* 0x000fe20000011602 */
[----:B------:R-:W-:Y:S01]  /*4210*/  IMAD R0, R40, R0, RZ ;  /* 0x0000000028007224 */ /* 0x000fe200078e02ff */
[----:B------:R-:W-:Y:S02]  /*4220*/  SEL R8, R10, R8, !P0 ;  /* 0x000000080a087207 */ /* 0x000fe40004000000 */
[----:B------:R-:W-:Y:S01]  /*4230*/  SEL R2, R11, R12, !P4 ;  /* 0x0000000c0b027207 */ /* 0x000fe20006000000 */
[----:B------:R-:W-:Y:S01]  /*4240*/  IMAD R12, R40, R9, RZ ;  /* 0x00000009280c7224 */ /* 0x000fe200078e02ff */
[C---:B------:R-:W-:Y:S01]  /*4250*/  ISETP.GE.AND P0, PT, R8.reuse, R0, PT ;  /* 0x000000000800720c */ /* 0x040fe20003f06270 */
[----:B------:R-:W-:Y:S03]  /*4260*/  IMAD.HI.U32 R0, R8, R4, RZ ;  /* 0x0000000408007227 */ /* 0x000fe600078e00ff */
[----:B------:R-:W-:Y:S02]  /*4270*/  ISETP.GE.OR P0, PT, R2, R12, P0 ;  /* 0x0000000c0200720c */ /* 0x000fe40000706670 */
[-C--:B------:R-:W-:Y:S04]  /*4280*/  SHF.R.U32.HI R0, RZ, R5.reuse, R0 ;  /* 0x00000005ff007219 */ /* 0x080fe80000011600 */
[----:B------:R-:W-:Y:S05]  /*4290*/  SEL R13, R8, R0, !P2 ;  /* 0x00000000080d7207 */ /* 0x000fea0005000000 */
[----:B------:R-:W-:Y:S02]  /*42a0*/  IMAD.MOV R12, RZ, RZ, -R13 ;  /* 0x000000ffff0c7224 */ /* 0x000fe400078e0a0d */
[----:B------:R-:W-:Y:S04]  /*42b0*/  @!P0 IMAD.HI.U32 R0, R2, R4, RZ ;  /* 0x0000000402008227 */ /* 0x000fe800078e00ff */
[----:B------:R-:W-:Y:S01]  /*42c0*/  IMAD R12, R40, R12, R8 ;  /* 0x0000000c280c7224 */ /* 0x000fe200078e0208 */
[----:B------:R-:W-:Y:S04]  /*42d0*/  @!P0 SHF.R.U32.HI R0, RZ, R5, R0 ;  /* 0x00000005ff008219 */ /* 0x000fe80000011600 */
[----:B------:R-:W-:Y:S04]  /*42e0*/  @!P0 SEL R0, R2, R0, !P2 ;  /* 0x0000000002008207 */ /* 0x000fe80005000000 */
[----:B------:R-:W-:Y:S01]  /*42f0*/  @!P0 IADD3 R13, PT, PT, R13, -R0, RZ ;  /* 0x800000000d0d8210 */ /* 0x000fe20007ffe0ff */
[----:B------:R-:W-:Y:S01]  /*4300*/  @!P0 IMAD R0, R9, R12, R0 ;  /* 0x0000000c09008224 */ /* 0x000fe200078e0200 */
[----:B------:R-:W-:Y:S01]  /*4310*/  IADD3 R9, PT, PT, -R8, RZ, RZ ;  /* 0x000000ff08097210 */ /* 0x000fe20007ffe1ff */
[--C-:B------:R-:W-:Y:S02]  /*4320*/  IMAD.MOV R12, RZ, RZ, -R2.reuse ;  /* 0x000000ffff0c7224 */ /* 0x100fe400078e0a02 */
[----:B------:R-:W-:Y:S02]  /*4330*/  @!P0 IMAD R8, R13, R40, R2 ;  /* 0x000000280d088224 */ /* 0x000fe400078e0202 */
[----:B------:R-:W-:Y:S02]  /*4340*/  @!P0 IMAD.MOV.U32 R2, RZ, RZ, R0 ;  /* 0x000000ffff028224 */ /* 0x000fe400078e0000 */
[----:B------:R-:W-:Y:S02]  /*4350*/  IMAD R11, R3, R12, R11 ;  /* 0x0000000c030b7224 */ /* 0x000fe400078e020b */
[----:B------:R-:W-:Y:S02]  /*4360*/  IMAD R10, R6, R9, R10 ;  /* 0x00000009060a7224 */ /* 0x000fe400078e020a */
[----:B------:R-:W-:Y:S02]  /*4370*/  IMAD R11, R2, R3, R11 ;  /* 0x00000003020b7224 */ /* 0x000fe400078e020b */
[----:B------:R-:W-:Y:S02]  /*4380*/  IMAD R10, R8, R6, R10 ;  /* 0x00000006080a7224 */ /* 0x000fe400078e020a */
.L_x_78:
[----:B------:R-:W-:Y:S05]  /*4390*/  BRA.U UP0, `(.L_x_79) ;  /* 0x0000000100107547 */ /* 0x000fea000b800000 */
[----:B------:R-:W-:Y:S04]  /*43a0*/  MOV R2, UR7 ;  /* 0x0000000700027c02 */ /* 0x000fe80008000f00 */
[----:B------:R-:W-:Y:S04]  /*43b0*/  SHF.L.U32 R2, R2, 0x1f, RZ ;  /* 0x0000001f02027819 */ /* 0x000fe800000006ff */
[----:B------:R-:W2:Y:S02]  /*43c0*/  SYNCS.PHASECHK.TRANS64.TRYWAIT P0, [UR4+0xa8], R2 ;  /* 0x0000a802ff0075a7 */ /* 0x000ea40008001104 */
[----:B--2---:R-:W-:Y:S05]  /*43d0*/  @!P0 BRA `(.L_x_80) ;  /* 0x0000005400348947 */ /* 0x004fea0003800000 */
.L_x_79:
[----:B-1----:R-:W-:Y:S02]  /*43e0*/  ISETP.NE.U32.AND P0, PT, R16, RZ, PT ;  /* 0x000000ff1000720c */ /* 0x002fe40003f05070 */
[----:B------:R-:W-:Y:S02]  /*43f0*/  R2UR UR35, R21 ;  /* 0x00000000152372ca */ /* 0x000fe400000e0000 */
[----:B------:R-:W-:Y:S02]  /*4400*/  R2UR UR34, R20 ;  /* 0x00000000142272ca */ /* 0x000fe400000e0000 */
[----:B------:R-:W-:Y:S02]  /*4410*/  ISETP.NE.AND.EX P0, PT, R17, RZ, PT, P0 ;  /* 0x000000ff1100720c */ /* 0x000fe40003f05300 */
[----:B------:R-:W-:Y:S02]  /*4420*/  ISETP.NE.U32.AND P2, PT, R16, RZ, PT ;  /* 0x000000ff1000720c */ /* 0x000fe40003f45070 */
[----:B------:R-:W-:Y:S02]  /*4430*/  SHF.L.U32 R20, R33, 0x1f, RZ ;  /* 0x0000001f21147819 */ /* 0x000fe400000006ff */
[----:B------:R-:W-:Y:S03]  /*4440*/  ISETP.NE.AND.EX P2, PT, R17, RZ, PT, P2 ;  /* 0x000000ff1100720c */ /* 0x000fe60003f45320 */
[----:B------:R-:W-:Y:S02]  /*4450*/  USHF.L.U32 UR35, UR35, 0x7, URZ ;  /* 0x0000000723237899 */ /* 0x000fe400080006ff */
[----:B------:R-:W-:Y:S02]  /*4460*/  USHF.L.U32 UR34, UR34, 0x7, URZ ;  /* 0x0000000722227899 */ /* 0x000fe400080006ff */
[----:B------:R-:W-:Y:S10]  /*4470*/  @!P0 BRA `(.L_x_81) ;  /* 0x00000000002c8947 */ /* 0x000ff40003800000 */
[----:B------:R-:W-:Y:S01]  /*4480*/  ISETP.NE.U32.AND P0, PT, R14, RZ, PT ;  /* 0x000000ff0e00720c */ /* 0x000fe20003f05070 */
[----:B------:R-:W-:Y:S03]  /*4490*/  IMAD.MOV.U32 R88, RZ, RZ, 0x1 ;  /* 0x00000001ff587424 */ /* 0x000fe600078e00ff */
[----:B------:R-:W-:Y:S11]  /*44a0*/  ISETP.NE.AND.EX P0, PT, R15, RZ, PT, P0 ;  /* 0x000000ff0f00720c */ /* 0x000ff60003f05300 */
[----:B------:R-:W-:Y:S02]  /*44b0*/  @!UPT UIADD3 URZ, UPT, UPT, URZ, URZ, URZ ;  /* 0x000000fffffff290 */ /* 0x000fe4000fffe0ff */
[----:B------:R-:W1:Y:S01]  /*44c0*/  @P0 LDC.64 R8, c[0x0][0x888] ;  /* 0x00022200ff080b82 */ /* 0x000e620000000a00 */
[----:B--2---:R-:W-:Y:S04]  /*44d0*/  @P0 IMAD R0, R16, UR36, RZ ;  /* 0x0000002410000c24 */ /* 0x004fe8000f8e02ff */
[----:B-1----:R-:W-:Y:S04]  /*44e0*/  @P0 IMAD.WIDE R8, R0, 0x4, R8 ;  /* 0x0000000400080825 */ /* 0x002fe800078e0208 */
[----:B------:R-:W-:Y:S01]  /*44f0*/  HFMA2 R0, -RZ, RZ, 0, 5.9604644775390625e-08 ;  /* 0x00000001ff007431 */ /* 0x000fe200000001ff */
[----:B-----5:R1:W5:Y:S04]  /*4500*/  @P0 LDG.E R49, desc[UR46][R8.64] ;  /* 0x0000002e08310981 */ /* 0x020368000c1e1900 */
[----:B------:R-:W-:Y:S01]  /*4510*/  @!P0 PRMT R88, R0, 0x7610, R88 ;  /* 0x0000761000588816 */ /* 0x000fe20000000058 */
[----:B-1----:R-:W3:Y:S06]  /*4520*/  @!P0 LDC R49, c[0x0][0x880] ;  /* 0x00022000ff318b82 */ /* 0x002eec0000000800 */
.L_x_81:
[----:B---3-5:R-:W-:Y:S01]  /*4530*/  @!P2 FSETP.EQ.AND P0, PT, R49, RZ, PT ;  /* 0x000000ff3100a20b */ /* 0x028fe20003f02000 */
[----:B------:R-:W-:Y:S01]  /*4540*/  @!UPT UIADD3 URZ, UPT, UPT, URZ, URZ, URZ ;  /* 0x000000fffffff290 */ /* 0x000fe2000fffe0ff */
[----:B------:R-:W-:Y:S11]  /*4550*/  @!P2 BRA `(.L_x_82) ;  /* 0x000000000018a947 */ /* 0x000ff60003800000 */
[----:B------:R-:W-:Y:S02]  /*4560*/  LOP3.LUT P2, RZ, R88, 0xff, RZ, 0xc0, !PT ;  /* 0x000000ff58ff7812 */ /* 0x000fe4000784c0ff */
[----:B------:R-:W-:Y:S04]  /*4570*/  ISETP.NE.U32.AND P0, PT, R14, RZ, PT ;  /* 0x000000ff0e00720c */ /* 0x000fe80003f05070 */
[----:B------:R-:W-:Y:S04]  /*4580*/  ISETP.NE.AND.EX P0, PT, R15, RZ, PT, P0 ;  /* 0x000000ff0f00720c */ /* 0x000fe80003f05300 */
[----:B------:R-:W-:Y:S03]  /*4590*/  PLOP3.LUT P0, PT, P0, PT, PT, 0x8, 0x80 ;  /* 0x000000000080781c */ /* 0x000fe6000070e170 */
[----:B------:R-:W-:Y:S11]  /*45a0*/  @P2 FSETP.EQ.AND P0, PT, R49, RZ, PT ;  /* 0x000000ff3100220b */ /* 0x000ff60003f02000 */
[----:B------:R-:W-:Y:S02]  /*45b0*/  @!UPT UIADD3 URZ, UPT, UPT, URZ, URZ, URZ ;  /* 0x000000fffffff290 */ /* 0x000fe4000fffe0ff */
.L_x_82:
[----:B------:R-:W1:Y:S01]  /*45c0*/  SYNCS.PHASECHK.TRANS64.TRYWAIT P2, [UR4+0x80], R20 ;  /* 0x00008014ff0075a7 */ /* 0x000e620008041104 */
[----:B------:R-:W-:Y:S04]  /*45d0*/  ELECT P4, URZ, PT ;  /* 0x0000000000ff782f */ /* 0x000fe80003880000 */
[----:B------:R-:W-:Y:S11]  /*45e0*/  PLOP3.LUT P4, PT, P0, P4, PT, 0xf2, 0x2f ;  /* 0x00000000002f781c */ /* 0x000ff60000789e72 */
[----:B------:R-:W-:Y:S02]  /*45f0*/  @!UPT UIADD3 URZ, UPT, UPT, URZ, URZ, URZ ;  /* 0x000000fffffff290 */ /* 0x000fe4000fffe0ff */
[----:B------:R-:W-:Y:S05]  /*4600*/  @!P4 IADD3 R8, P0, PT, R34, 0x580, RZ ;  /* 0x000005802208c810 */ /* 0x000fea0007f1e0ff */
[----:B--2---:R-:W-:Y:S01]  /*4610*/  @!P4 IMAD.X R2, RZ, RZ, R35, P0 ;  /* 0x000000ffff02c224 */ /* 0x004fe200000e0623 */
[----:B-1----:R-:W-:Y:S07]  /*4620*/  @!P2 BRA `(.L_x_83) ;  /* 0x0000005000b8a947 */ /* 0x002fee0003800000 */
.L_x_174:
[----:B------:R-:W-:Y:S01]  /*4630*/  @!P4 R2UR UR8, R8 ;  /* 0x000000000808c2ca */ /* 0x000fe200000e0000 */
[----:B------:R-:W-:Y:S01]  /*4640*/  VOTEU.ALL UP0, P4 ;  /* 0x0000000000ff7886 */ /* 0x000fe20002000000 */
[----:B------:R-:W-:Y:S01]  /*4650*/  @!P4 R2UR UR6, R2 ;  /* 0x000000000206c2ca */ /* 0x000fe200000e0000 */
[----:B-1----:R-:W-:Y:S01]  /*4660*/  @!P4 IMAD.MOV.U32 R0, RZ, RZ, 0x2000 ;  /* 0x00002000ff00c424 */ /* 0x002fe200078e00ff */
[----:B------:R-:W-:Y:S02]  /*4670*/  UMOV UR9, 0x10000000 ;  /* 0x1000000000097882 */ /* 0x000fe40000000000 */
[----:B------:R-:W-:Y:S01]  /*4680*/  @!UP0 UIADD3 UR32, UPT, UPT, UR4, 0x200, URZ ;  /* 0x0000020004208890 */ /* 0x000fe2000fffe0ff */
[----:B------:R-:W-:Y:S06]  /*4690*/  VOTEU.ALL UP0, P4 ;  /* 0x0000000000ff7886 */ /* 0x000fec0002000000 */
[----:B------:R-:W-:Y:S01]  /*46a0*/  IMAD.U32 R8, RZ, RZ, UR8 ;  /* 0x00000008ff087e24 */ /* 0x000fe2000f8e00ff */
[----:B------:R-:W-:Y:S01]  /*46b0*/  UMOV UR8, 0x0 ;  /* 0x0000000000087882 */ /* 0x000fe20000000000 */
[----:B------:R-:W-:Y:S01]  /*46c0*/  IMAD.U32 R9, RZ, RZ, UR6 ;  /* 0x00000006ff097e24 */ /* 0x000fe2000f8e00ff */
[----:B------:R-:W-:Y:S02]  /*46d0*/  UPRMT UR6, UR37, 0x654, UR33 ;  /* 0x0000065425067896 */ /* 0x000fe40008000021 */
[----:B------:R-:W-:Y:S02]  /*46e0*/  @!P4 R2UR UR10, R8 ;  /* 0x00000000080ac2ca */ /* 0x000fe400000e0000 */
[----:B------:R-:W-:Y:S02]  /*46f0*/  @!P4 R2UR UR11, R9 ;  /* 0x00000000090bc2ca */ /* 0x000fe400000e0000 */
[----:B------:R-:W-:Y:S05]  /*4700*/  @!P4 IADD3 R8, P0, PT, R34, 0x580, RZ ;  /* 0x000005802208c810 */ /* 0x000fea0007f1e0ff */
[----:B------:R-:W-:Y:S06]  /*4710*/  @!P4 IMAD.X R2, RZ, RZ, R35, P0 ;  /* 0x000000ffff02c224 */ /* 0x000fec00000e0623 */
[----:B------:R1:W-:Y:S01]  /*4720*/  @!UP0 UTMALDG.3D [UR32], [UR10], desc[UR8] ;  /* 0x000008200a0085b4 */ /* 0x0003e20008011000 */
[----:B------:R1:W-:Y:S01]  /*4730*/  @!P4 SYNCS.ARRIVE.TRANS64.RED.A0TR RZ, [UR4+0x60], R0 ;  /* 0x00006000ffffc9a7 */ /* 0x0003e20008300404 */
[----:B------:R-:W-:Y:S01]  /*4740*/  SYNCS.ARRIVE.TRANS64.RED.A1T0 RZ, [UR6], RZ ;  /* 0x000000ffffff79a7 */ /* 0x000fe20008100406 */
[----:B------:R-:W2:Y:S02]  /*4750*/  SYNCS.PHASECHK.TRANS64.TRYWAIT P2, [UR4+0x88], R20 ;  /* 0x00008814ff0075a7 */ /* 0x000ea40008041104 */
[----:B-12---:R-:W-:Y:S05]  /*4760*/  @!P2 BRA `(.L_x_84) ;  /* 0x000000500080a947 */ /* 0x006fea0003800000 */
.L_x_176:
[----:B------:R-:W-:Y:S01]  /*4770*/  @!P4 R2UR UR8, R8 ;  /* 0x000000000808c2ca */ /* 0x000fe200000e0000 */
[----:B------:R-:W-:Y:S01]  /*4780*/  VOTEU.ALL UP0, P4 ;  /* 0x0000000000ff7886 */ /* 0x000fe20002000000 */
[----:B------:R-:W-:Y:S01]  /*4790*/  @!P4 R2UR UR6, R2 ;  /* 0x000000000206c2ca */ /* 0x000fe200000e0000 */
[----:B-1----:R-:W-:Y:S01]  /*47a0*/  @!P4 IMAD.MOV.U32 R0, RZ, RZ, 0x2000 ;  /* 0x00002000ff00c424 */ /* 0x002fe200078e00ff */
[----:B------:R-:W-:Y:S01]  /*47b0*/  UMOV UR9, 0x10000000 ;  /* 0x1000000000097882 */ /* 0x000fe20000000000 */
[----:B------:R-:W-:Y:S01]  /*47c0*/  UMOV UR27, UR35 ;  /* 0x00000023001b7c82 */ /* 0x000fe20008000000 */
[----:B------:R-:W-:Y:S02]  /*47d0*/  @!UP0 UIADD3 UR26, UPT, UPT, UR34, 0x20, URZ ;  /* 0x00000020221a8890 */ /* 0x000fe4000fffe0ff */
[----:B------:R-:W-:Y:S01]  /*47e0*/  @!UP0 UIADD3 UR24, UPT, UPT, UR4, 0x2200, URZ ;  /* 0x0000220004188890 */ /* 0x000fe2000fffe0ff */
[----:B------:R-:W-:Y:S01]  /*47f0*/  VOTEU.ALL UP0, P4 ;  /* 0x0000000000ff7886 */ /* 0x000fe20002000000 */
[----:B------:R-:W-:Y:S03]  /*4800*/  UMOV UR28, UR36 ;  /* 0x00000024001c7c82 */ /* 0x000fe60008000000 */
        /* <DEDUP_REMOVED lines=13> */
.L_x_178:
[----:B------:R-:W2:Y:S01]  /*48e0*/  LDC.64 R12, c[0x0][0xb18] ;  /* 0x0002c600ff0c7b82 */ /* 0x000ea20000000a00 */
[----:B------:R-:W-:Y:S01]  /*48f0*/  @!P4 R2UR UR6, R2 ;  /* 0x000000000206c2ca */ /* 0x000fe200000e0000 */
[----:B------:R-:W-:Y:S01]  /*4900*/  VOTEU.ALL UP0, P4 ;  /* 0x0000000000ff7886 */ /* 0x000fe20002000000 */
[----:B------:R-:W-:Y:S01]  /*4910*/  @!P4 R2UR UR8, R8 ;  /* 0x000000000808c2ca */ /* 0x000fe200000e0000 */
[----:B-1----:R-:W-:Y:S01]  /*4920*/  @!P4 IMAD.MOV.U32 R0, RZ, RZ, 0x2000 ;  /* 0x00002000ff00c424 */ /* 0x002fe200078e00ff */
[----:B------:R-:W-:Y:S03]  /*4930*/  UMOV UR9, 0x10000000 ;  /* 0x1000000000097882 */ /* 0x000fe60000000000 */
[----:B------:R-:W1:Y:S01]  /*4940*/  @!P1 LDC R2, c[0x0][0xb0c] ;  /* 0x0002c300ff029b82 */ /* 0x000e620000000800 */
[----:B------:R-:W-:Y:S01]  /*4950*/  @!UP0 UIADD3 UR18, UPT, UPT, UR34, 0x40, URZ ;  /* 0x0000004022128890 */ /* 0x000fe2000fffe0ff */
[----:B------:R-:W-:Y:S01]  /*4960*/  @P3 SHF.R.U32.HI R30, RZ, 0x10, R25 ;  /* 0x00000010ff1e3819 */ /* 0x000fe20000011619 */
[----:B------:R-:W-:Y:S01]  /*4970*/  @!UP0 UIADD3 UR16, UPT, UPT, UR4, 0x4200, URZ ;  /* 0x0000420004108890 */ /* 0x000fe2000fffe0ff */
[----:B------:R-:W-:Y:S01]  /*4980*/  VIADD R32, R32, 0x1 ;  /* 0x0000000120207836 */ /* 0x000fe20000000000 */
[----:B------:R-:W-:Y:S01]  /*4990*/  VOTEU.ALL UP0, P4 ;  /* 0x0000000000ff7886 */ /* 0x000fe20002000000 */
[----:B------:R-:W-:Y:S01]  /*49a0*/  UMOV UR19, UR35 ;  /* 0x0000002300137c82 */ /* 0x000fe20008000000 */
[----:B------:R-:W-:Y:S01]  /*49b0*/  UMOV UR20, UR36 ;  /* 0x0000002400147c82 */ /* 0x000fe20008000000 */
[----:B------:R-:W-:Y:S01]  /*49c0*/  IMAD.U32 R9, RZ, RZ, UR6 ;  /* 0x00000006ff097e24 */ /* 0x000fe2000f8e00ff */
[----:B------:R-:W-:Y:S01]  /*49d0*/  UPRMT UR6, UR37, 0x654, UR17 ;  /* 0x0000065425067896 */ /* 0x000fe20008000011 */
[----:B------:R-:W-:Y:S01]  /*49e0*/  IMAD.U32 R8, RZ, RZ, UR8 ;  /* 0x00000008ff087e24 */ /* 0x000fe2000f8e00ff */
[----:B------:R-:W-:Y:S02]  /*49f0*/  UMOV UR8, 0x0 ;  /* 0x0000000000087882 */ /* 0x000fe40000000000 */
[----:B------:R-:W-:Y:S02]  /*4a00*/  @!P4 R2UR UR11, R9 ;  /* 0x00000000090bc2ca */ /* 0x000fe400000e0000 */
[----:B------:R-:W-:Y:S02]  /*4a10*/  @!P4 R2UR UR10, R8 ;  /* 0x00000000080ac2ca */ /* 0x000fe400000e0000 */
[----:B------:R-:W3:Y:S11]  /*4a20*/  LDC.64 R8, c[0x0][0xb10] ;  /* 0x0002c400ff087b82 */ /* 0x000ef60000000a00 */
[----:B------:R4:W-:Y:S01]  /*4a30*/  @!UP0 UTMALDG.3D [UR16], [UR10], desc[UR8] ;  /* 0x000008100a0085b4 */ /* 0x0009e20008011000 */
[----:B------:R5:W-:Y:S01]  /*4a40*/  @!P4 SYNCS.ARRIVE.TRANS64.RED.A0TR RZ, [UR4+0x70], R0 ;  /* 0x00007000ffffc9a7 */ /* 0x000be20008300404 */
[C---:B---3--:R-:W-:Y:S01]  /*4a50*/  @!P1 IMAD.HI.U32 R8, R11.reuse, R8, RZ ;  /* 0x000000080b089227 */ /* 0x048fe200078e00ff */
[----:B--2---:R-:W-:Y:S02]  /*4a60*/  @!P1 ISETP.NE.AND P0, PT, R12, 0x1, PT ;  /* 0x000000010c00980c */ /* 0x004fe40003f05270 */
[----:B-1----:R-:W-:Y:S01]  /*4a70*/  @!P1 ISETP.NE.AND P2, PT, R2, 0x1, PT ;  /* 0x000000010200980c */ /* 0x002fe20003f45270 */
[----:B------:R-:W-:Y:S01]  /*4a80*/  SYNCS.ARRIVE.TRANS64.RED.A1T0 RZ, [UR6], RZ ;  /* 0x000000ffffff79a7 */ /* 0x000fe20008100406 */
[C---:B------:R-:W-:Y:S01]  /*4a90*/  @!P1 IMAD.HI.U32 R13, R10.reuse, R13, RZ ;  /* 0x0000000d0a0d9227 */ /* 0x040fe200078e00ff */
[----:B------:R-:W-:Y:S04]  /*4aa0*/  @!P1 SHF.R.U32.HI R8, RZ, R9, R8 ;  /* 0x00000009ff089219 */ /* 0x000fe80000011608 */
[----:B------:R-:W-:Y:S01]  /*4ab0*/  @!P1 SEL R8, R11, R8, !P2 ;  /* 0x000000080b089207 */ /* 0x000fe20005000000 */
[----:B------:R-:W1:Y:S01]  /*4ac0*/  SYNCS.PHASECHK.TRANS64.TRYWAIT P5, [UR4+0x98], R20 ;  /* 0x00009814ff0075a7 */ /* 0x000e6200080a1104 */
[----:B-----5:R-:W2:Y:S02]  /*4ad0*/  @!P1 LDC R0, c[0x0][0xb20] ;  /* 0x0002c800ff009b82 */ /* 0x020ea40000000800 */
[----:B--2---:R-:W-:Y:S04]  /*4ae0*/  @!P1 SHF.R.U32.HI R0, RZ, R0, R13 ;  /* 0x00000000ff009219 */ /* 0x004fe8000001160d */
[----:B------:R-:W-:Y:S05]  /*4af0*/  @!P1 SEL R9, R10, R0, !P0 ;  /* 0x000000000a099207 */ /* 0x000fea0004000000 */
[----:B------:R-:W-:Y:S02]  /*4b00*/  @!P1 IMAD.IADD R0, R9, 0x1, -R8 ;  /* 0x0000000109009824 */ /* 0x000fe400078e0a08 */
[----:B------:R-:W-:Y:S02]  /*4b10*/  @!P1 IMAD.IADD R8, R8, 0x1, -R9 ;  /* 0x0000000108089824 */ /* 0x000fe400078e0a09 */
[----:B------:R-:W-:Y:S02]  /*4b20*/  @!P1 IMAD R11, R0, R2, R11 ;  /* 0x00000002000b9224 */ /* 0x000fe400078e020b */
[----:B------:R-:W-:Y:S01]  /*4b30*/  @!P1 IMAD R10, R8, R12, R10 ;  /* 0x0000000c080a9224 */ /* 0x000fe200078e020a */
[----:B-1--4-:R-:W-:Y:S06]  /*4b40*/  @!P5 BRA `(.L_x_86) ;  /* 0x0000004c00b8d947 */ /* 0x012fec0003800000 */
.L_x_180:
[----:B------:R-:W-:Y:S01]  /*4b50*/  @!P4 IADD3 R2, P0, PT, R34, 0x580, RZ ;  /* 0x000005802202c810 */ /* 0x000fe20007f1e0ff */
[----:B------:R-:W-:Y:S01]  /*4b60*/  VOTEU.ALL UP0, P4 ;  /* 0x0000000000ff7886 */ /* 0x000fe20002000000 */
[----:B------:R-:W-:Y:S01]  /*4b70*/  UMOV UR18, 0x0 ;  /* 0x0000000000127882 */ /* 0x000fe20000000000 */
[----:B------:R-:W-:Y:S01]  /*4b80*/  UMOV UR19, 0x10000000 ;  /* 0x1000000000137882 */ /* 0x000fe20000000000 */
[----:B------:R-:W-:Y:S01]  /*4b90*/  @!P4 R2UR UR8, R2 ;  /* 0x000000000208c2ca */ /* 0x000fe200000e0000 */
[----:B-1----:R-:W-:Y:S01]  /*4ba0*/  @!P4 IMAD.X R0, RZ, RZ, R35, P0 ;  /* 0x000000ffff00c224 */ /* 0x002fe200000e0623 */
[----:B------:R-:W-:Y:S01]  /*4bb0*/  @!UP0 UIADD3 UR10, UPT, UPT, UR34, 0x60, URZ ;  /* 0x00000060220a8890 */ /* 0x000fe2000fffe0ff */
[----:B------:R-:W-:Y:S01]  /*4bc0*/  ISETP.NE.AND P0, PT, R32, 0x2, PT ;  /* 0x000000022000780c */ /* 0x000fe20003f05270 */
[----:B------:R-:W-:Y:S01]  /*4bd0*/  @!UP0 UIADD3 UR9, UPT, UPT, UR4, 0x78, URZ ;  /* 0x0000007804098890 */ /* 0x000fe2000fffe0ff */
[----:B------:R-:W-:Y:S01]  /*4be0*/  LOP3.LUT R33, R33, 0x1, RZ, 0x3c, !PT ;  /* 0x0000000121217812 */ /* 0x000fe200078e3cff */
[----:B------:R-:W-:Y:S01]  /*4bf0*/  UMOV UR11, UR35 ;  /* 0x00000023000b7c82 */ /* 0x000fe20008000000 */
[----:B------:R-:W-:Y:S01]  /*4c00*/  @!P4 R2UR UR6, R0 ;  /* 0x000000000006c2ca */ /* 0x000fe200000e0000 */
[----:B------:R-:W-:Y:S01]  /*4c10*/  UMOV UR12, UR36 ;  /* 0x00000024000c7c82 */ /* 0x000fe20008000000 */
[----:B------:R-:W-:Y:S01]  /*4c20*/  @P3 R2UR UR36, R30 ;  /* 0x000000001e2432ca */ /* 0x000fe200000e0000 */
[----:B------:R-:W-:Y:S01]  /*4c30*/  IMAD.IADD R20, R10, 0x1, R86 ;  /* 0x000000010a147824 */ /* 0x000fe200078e0256 */
[----:B------:R-:W-:Y:S01]  /*4c40*/  SEL R0, RZ, 0x1, P0 ;  /* 0x00000001ff007807 */ /* 0x000fe20000000000 */
[----:B------:R-:W-:Y:S01]  /*4c50*/  IMAD.IADD R21, R11, 0x1, R87 ;  /* 0x000000010b157824 */ /* 0x000fe200078e0257 */
[----:B------:R-:W-:Y:S01]  /*4c60*/  SEL R32, R32, RZ, P0 ;  /* 0x000000ff20207207 */ /* 0x000fe20000000000 */
[----:B------:R-:W-:Y:S01]  /*4c70*/  IMAD.U32 R8, RZ, RZ, UR8 ;  /* 0x00000008ff087e24 */ /* 0x000fe2000f8e00ff */
[----:B------:R-:W-:Y:S01]  /*4c80*/  @!UP0 UIADD3 UR8, UPT, UPT, UR4, 0x6200, URZ ;  /* 0x0000620004088890 */ /* 0x000fe2000fffe0ff */
[----:B------:R-:W-:Y:S01]  /*4c90*/  LOP3.LUT R31, R31, R0, RZ, 0x3c, !PT ;  /* 0x000000001f1f7212 */ /* 0x000fe200078e3cff */
[----:B------:R-:W-:Y:S02]  /*4ca0*/  VOTEU.ALL UP0, P4 ;  /* 0x0000000000ff7886 */ /* 0x000fe40002000000 */
[----:B------:R-:W-:Y:S01]  /*4cb0*/  @!P4 R2UR UR14, R8 ;  /* 0x00000000080ec2ca */ /* 0x000fe200000e0000 */
[----:B------:R-:W-:Y:S05]  /*4cc0*/  IMAD.U32 R9, RZ, RZ, UR6 ;  /* 0x00000006ff097e24 */ /* 0x000fea000f8e00ff */
[----:B------:R-:W-:Y:S11]  /*4cd0*/  @!P4 R2UR UR15, R9 ;  /* 0x00000000090fc2ca */ /* 0x000ff600000e0000 */
[----:B------:R-:W-:Y:S02]  /*4ce0*/  @!UPT UIADD3 URZ, UPT, UPT, URZ, URZ, URZ ;  /* 0x000000fffffff290 */ /* 0x000fe4000fffe0ff */
[----:B------:R2:W-:Y:S01]  /*4cf0*/  @!UP0 UTMALDG.3D [UR8], [UR14], desc[UR18] ;  /* 0x000012080e0085b4 */ /* 0x0005e20008011000 */
[----:B------:R2:W-:Y:S01]  /*4d00*/  @!P4 SYNCS.ARRIVE.TRANS64.RED.A0TR RZ, [UR4+0x78], R29 ;  /* 0x0000781dffffc9a7 */ /* 0x0005e20008300404 */
[----:B------:R-:W-:Y:S01]  /*4d10*/  UPLOP3.LUT UP0, UPT, UPT, UPT, UPT, 0x80, 0x8 ;  /* 0x000000000008789c */ /* 0x000fe20003f0f070 */
[----:B------:R-:W-:Y:S01]  /*4d20*/  SYNCS.ARRIVE.TRANS64.RED.A1T0 RZ, [UR5], RZ ;  /* 0x000000ffffff79a7 */ /* 0x000fe20008100405 */
[----:B------:R-:W-:Y:S09]  /*4d30*/  @P3 BRA `(.L_x_87) ;  /* 0xfffffff0009c3947 */ /* 0x000ff2000383ffff */
[----:B------:R-:W-:-:S04]  /*4d40*/  SHF.L.U32 R2, R33, 0x1f, RZ ;  /* 0x0000001f21027819 */ /* 0x000fc800000006ff */
[----:B------:R-:W1:Y:S02]  /*4d50*/  SYNCS.PHASECHK.TRANS64.TRYWAIT P0, [UR4+0x80], R2 ;  /* 0x00008002ff0075a7 */ /* 0x000e640008001104 */
[----:B-1----:R-:W-:Y:S05]  /*4d60*/  @!P0 BRA `(.L_x_88) ;  /* 0x0000004c00488947 */ /* 0x002fea0003800000 */
.L_x_182:
[----:B------:R-:W3:Y:S02]  /*4d70*/  SYNCS.PHASECHK.TRANS64.TRYWAIT P0, [UR4+0x88], R2 ;  /* 0x00008802ff0075a7 */ /* 0x000ee40008001104 */
[----:B---3--:R-:W-:Y:S05]  /*4d80*/  @!P0 BRA `(.L_x_89) ;  /* 0x0000004c00588947 */ /* 0x008fea0003800000 */
.L_x_184:
[----:B------:R-:W3:Y:S02]  /*4d90*/  SYNCS.PHASECHK.TRANS64.TRYWAIT P0, [UR4+0x90], R2 ;  /* 0x00009002ff0075a7 */ /* 0x000ee40008001104 */
[----:B---3--:R-:W-:Y:S05]  /*4da0*/  @!P0 BRA `(.L_x_90) ;  /* 0x0000004c00688947 */ /* 0x008fea0003800000 */
.L_x_186:
[----:B-1----:R-:W-:-:S07]  /*4db0*/  MOV R0, UR4 ;  /* 0x0000000400007c02 */ /* 0x002fce0008000f00 */
.L_x_91:
[----:B-1----:R-:W-:-:S04]  /*4dc0*/  SHF.L.U32 R2, R33, 0x1f, RZ ;  /* 0x0000001f21027819 */ /* 0x002fc800000006ff */
[----:B------:R1:W3:Y:S03]  /*4dd0*/  SYNCS.PHASECHK.TRANS64.TRYWAIT P0, [R0+URZ+0x98], R2 ;  /* 0x00009802000075a7 */ /* 0x0002e600080011ff */
[----:B---3--:R-:W-:Y:S05]  /*4de0*/  @!P0 NANOSLEEP.SYNCS 0x989680 ;  /* 0x009896800000895d */ /* 0x008fea0003900000 */
[----:B------:R-:W3:Y:S02]  /*4df0*/  @!P0 SYNCS.PHASECHK.TRANS64 P0, [R0+URZ+0x98], R2 ;  /* 0x00009802000085a7 */ /* 0x000ee400080010ff */
[----:B--23--:R-:W-:Y:S05]  /*4e00*/  @P0 EXIT ;  /* 0x000000000000094d */ /* 0x00cfea0003800000 */
[----:B------:R-:W-:Y:S05]  /*4e10*/  BRA `(.L_x_91) ;  /* 0xfffffffc00e87947 */ /* 0x000fea000383ffff */
.L_x_76:
[----:B------:R-:W-:-:S06]  /*4e20*/  UISETP.GE.AND UP0, UPT, UR5, 0x4, UPT ;  /* 0x000000040500788c */ /* 0x000fcc000bf06270 */
[----:B------:R-:W-:-:S13]  /*4e30*/  PLOP3.LUT P0, PT, PT, PT, UP0, 0x80, 0x8 ;  /* 0x000000000008781c */ /* 0x000fda0003f0f008 */
[----:B------:R-:W-:Y:S05]  /*4e40*/  @!P0 EXIT ;  /* 0x000000000000894d */ /* 0x000fea0003800000 */
[----:B------:R-:W-:Y:S01]  /*4e50*/  BAR.SYNC.DEFER_BLOCKING 0x6, 0xa0 ;  /* 0x0182800000007b1d */ /* 0x000fe20000010000 */
[C---:B------:R-:W-:Y:S01]  /*4e60*/  IMAD.SHL.U32 R2, R101.reuse, 0x20, RZ ;  /* 0x0000002065027824 */ /* 0x040fe200078e00ff */
[C---:B------:R-:W-:Y:S01]  /*4e70*/  SHF.L.U32 R46, R101.reuse, 0x10, RZ ;  /* 0x00000010652e7819 */ /* 0x040fe200000006ff */
[C---:B------:R-:W-:Y:S01]  /*4e80*/  IMAD.SHL.U32 R100, R101.reuse, 0x4, RZ ;  /* 0x0000000465647824 */ /* 0x040fe200078e00ff */
[C---:B------:R-:W-:Y:S01]  /*4e90*/  LOP3.LUT R102, R101.reuse, 0x60, RZ, 0xc0, !PT ;  /* 0x0000006065667812 */ /* 0x040fe200078ec0ff */
[----:B------:R-:W-:Y:S01]  /*4ea0*/  HFMA2 R97, -RZ, RZ, 0, 5.9604644775390625e-08 ;  /* 0x00000001ff617431 */ /* 0x000fe200000001ff */
[----:B------:R-:W-:Y:S02]  /*4eb0*/  UMOV UR48, 0x400 ;  /* 0x0000040000307882 */ /* 0x000fe40000000000 */
[----:B------:R-:W1:Y:S01]  /*4ec0*/  LDC R91, c[0x0][0x370] ;  /* 0x0000dc00ff5b7b82 */ /* 0x000e620000000800 */
[----:B------:R-:W-:Y:S01]  /*4ed0*/  ULEA UR48, UR37, UR48, 0x18 ;  /* 0x0000003025307291 */ /* 0x000fe2000f8ec0ff */
[----:B------:R-:W-:Y:S01]  /*4ee0*/  LOP3.LUT R3, R2, 0xc0, RZ, 0xc0, !PT ;  /* 0x000000c002037812 */ /* 0x000fe200078ec0ff */
[----:B------:R-:W-:Y:S01]  /*4ef0*/  HFMA2 R95, -RZ, RZ, 0, 0 ;  /* 0x00000000ff5f7431 */ /* 0x000fe200000001ff */
[----:B------:R-:W-:Y:S01]  /*4f00*/  LOP3.LUT R99, R101, 0x2, RZ, 0xc0, !PT ;  /* 0x0000000265637812 */ /* 0x000fe200078ec0ff */
[----:B------:R-:W-:Y:S01]  /*4f10*/  UIADD3 UR4, UPT, UPT, UR48, 0x200, URZ ;  /* 0x0000020030047890 */ /* 0x000fe2000fffe0ff */
[----:B------:R-:W-:Y:S01]  /*4f20*/  LOP3.LUT R100, R3, 0x18, R100, 0xf8, !PT ;  /* 0x0000001803647812 */ /* 0x000fe200078ef864 */
[----:B------:R-:W-:Y:S01]  /*4f30*/  IMAD.MOV.U32 R45, RZ, RZ, RZ ;  /* 0x000000ffff2d7224 */ /* 0x000fe200078e00ff */
[----:B------:R-:W2:Y:S01]  /*4f40*/  LDC R42, c[0x0][0xb0c] ;  /* 0x0002c300ff2a7b82 */ /* 0x000ea20000000800 */
[----:B------:R-:W-:Y:S01]  /*4f50*/  LOP3.LUT R46, R46, 0x600000, RZ, 0xc0, !PT ;  /* 0x006000002e2e7812 */ /* 0x000fe200078ec0ff */
[----:B------:R-:W-:Y:S01]  /*4f60*/  IMAD.MOV.U32 R105, RZ, RZ, RZ ;  /* 0x000000ffff697224 */ /* 0x000fe200078e00ff */
[----:B------:R-:W-:Y:S01]  /*4f70*/  LOP3.LUT R100, R100, 0xf20, R2, 0xf8, !PT ;  /* 0x00000f2064647812 */ /* 0x000fe200078ef802 */
[----:B------:R-:W-:Y:S01]  /*4f80*/  IMAD.U32 R93, RZ, RZ, UR4 ;  /* 0x00000004ff5d7e24 */ /* 0x000fe2000f8e00ff */
[----:B------:R-:W-:Y:S01]  /*4f90*/  LOP3.LUT R101, R101, 0x4, RZ, 0xc0, !PT ;  /* 0x0000000465657812 */ /* 0x000fe200078ec0ff */
[----:B------:R-:W3:Y:S01]  /*4fa0*/  LDCU.64 UR52, c[0x0][0x348] ;  /* 0x00006900ff3477ac */ /* 0x000ee20008000a00 */
[----:B------:R-:W-:Y:S01]  /*4fb0*/  MOV R96, RZ ;  /* 0x000000ff00607202 */ /* 0x000fe20000000f00 */
[----:B------:R-:W4:Y:S01]  /*4fc0*/  LDC R89, c[0x0][0xb20] ;  /* 0x0002c800ff597b82 */ /* 0x000f220000000800 */
[----:B------:R-:W3:Y:S01]  /*4fd0*/  LDS R0, [UR48+0x160] ;  /* 0x00016030ff007984 */ /* 0x000ee20008000800 */
[----:B------:R-:W-:Y:S01]  /*4fe0*/  IMAD R100, R100, 0x2, R93 ;  /* 0x0000000264647824 */ /* 0x000fe200078e025d */
[----:B------:R-:W1:Y:S03]  /*4ff0*/  LDCU.64 UR38, c[0x0][0x888] ;  /* 0x00011100ff2677ac */ /* 0x000e660008000a00 */
[--C-:B------:R-:W-:Y:S01]  /*5000*/  IMAD R99, R99, -0x10, R100.reuse ;  /* 0xfffffff063637824 */ /* 0x100fe200078e0264 */
[----:B------:R-:W1:Y:S01]  /*5010*/  LDCU.64 UR44, c[0x0][0x890] ;  /* 0x00011200ff2c77ac */ /* 0x000e620008000a00 */
[----:B------:R-:W1:Y:S01]  /*5020*/  LDC R41, c[0x0][0xb30] ;  /* 0x0002cc00ff297b82 */ /* 0x000e620000000800 */
[----:B------:R-:W-:Y:S01]  /*5030*/  IMAD R98, R101, -0x10, R100 ;  /* 0xfffffff065627824 */ /* 0x000fe200078e0264 */
[----:B------:R-:W-:Y:S01]  /*5040*/  UMOV UR49, URZ ;  /* 0x000000ff00317c82 */ /* 0x000fe20008000000 */
[----:B------:R-:W-:-:S05]  /*5050*/  UMOV UR51, URZ ;  /* 0x000000ff00337c82 */ /* 0x000fca0008000000 */
[----:B------:R-:W1:Y:S08]  /*5060*/  LDC.64 R84, c[0x0][0xb10] ;  /* 0x0002c400ff547b82 */ /* 0x000e700000000a00 */
[----:B------:R-:W1:Y:S08]  /*5070*/  LDC.64 R38, c[0x0][0xb18] ;  /* 0x0002c600ff267b82 */ /* 0x000e700000000a00 */
[----:B------:R-:W1:Y:S08]  /*5080*/  LDC.64 R36, c[0x0][0xb28] ;  /* 0x0002ca00ff247b82 */ /* 0x000e700000000a00 */
[----:B------:R-:W1:Y:S01]  /*5090*/  LDC.64 R82, c[0x0][0x8b0] ;  /* 0x00022c00ff527b82 */ /* 0x000e620000000a00 */
[----:B---3--:R-:W-:-:S07]  /*50a0*/  IMAD.IADD R46, R0, 0x1, R46 ;  /* 0x00000001002e7824 */ /* 0x008fce00078e022e */
[----:B------:R-:W3:Y:S08]  /*50b0*/  LDC.64 R80, c[0x0][0x8a8] ;  /* 0x00022a00ff507b82 */ /* 0x000ef00000000a00 */
[----:B--2-4-:R-:W1:Y:S02]  /*50c0*/  LDC R90, c[0x0][0x374] ;  /* 0x0000dd00ff5a7b82 */ /* 0x014e640000000800 */
.L_x_135:
[----:B------:R-:W-:Y:S02]  /*50d0*/  LEA R0, R105, UR48, 0x3 ;  /* 0x0000003069007c11 */ /* 0x000fe4000f8e18ff */
[----:B------:R-:W-:Y:S02]  /*50e0*/  SHF.L.U32 R2, R95, 0x1f, RZ ;  /* 0x0000001f5f027819 */ /* 0x000fe400000006ff */
[----:B-1----:R-:W-:Y:S02]  /*50f0*/  LEA R16, R105, UR48, 0x4 ;  /* 0x0000003069107c11 */ /* 0x002fe4000f8e20ff */
[----:B------:R-:W2:Y:S02]  /*5100*/  SYNCS.PHASECHK.TRANS64.TRYWAIT P0, [R0+URZ+0xb0], R2 ;  /* 0x0000b002000075a7 */ /* 0x000ea400080011ff */
[----:B--23--:R-:W-:Y:S05]  /*5110*/  @!P0 BRA `(.L_x_92) ;  /* 0x0000004800a48947 */ /* 0x00cfea0003800000 */
.L_x_187:
[----:B------:R-:W4:Y:S01]  /*5120*/  LDC.64 R10, c[0x0][0xb10] ;  /* 0x0002c400ff0a7b82 */ /* 0x000f220000000a00 */
[----:B------:R-:W3:Y:S01]  /*5130*/  LDS.128 R16, [R16+0x140] ;  /* 0x0001400010107984 */ /* 0x000ee20000000c00 */
[----:B-1----:R-:W-:Y:S01]  /*5140*/  ISETP.NE.AND P1, PT, R41, 0x1, PT ;  /* 0x000000012900780c */ /* 0x002fe20003f25270 */
[----:B--2---:R-:W-:Y:S01]  /*5150*/  VIADD R0, R0, 0xc0 ;  /* 0x000000c000007836 */ /* 0x004fe20000000000 */
[----:B------:R-:W-:Y:S04]  /*5160*/  ISETP.GE.AND P0, PT, R40, 0x1, PT ;  /* 0x000000012800780c */ /* 0x000fe80003f06270 */
[----:B------:R-:W1:Y:S01]  /*5170*/  LDC.64 R8, c[0x0][0xb18] ;  /* 0x0002c600ff087b82 */ /* 0x000e620000000a00 */
[----:B------:R-:W-:Y:S01]  /*5180*/  PRMT R0, RZ, 0x654, R0 ;  /* 0x00000654ff007816 */ /* 0x000fe20000000000 */
[----:B------:R-:W-:Y:S01]  /*5190*/  @!PT LDS RZ, [RZ] ;  /* 0x00000000fffff984 */ /* 0x000fe20000000800 */
[----:B------:R-:W-:Y:S01]  /*51a0*/  @!PT LDS RZ, [RZ] ;  /* 0x00000000fffff984 */ /* 0x000fe20000000800 */
[----:B------:R-:W-:Y:S01]  /*51b0*/  @!PT LDS RZ, [RZ] ;  /* 0x00000000fffff984 */ /* 0x000fe20000000800 */
[----:B------:R-:W-:Y:S01]  /*51c0*/  @!PT LDS RZ, [RZ] ;  /* 0x00000000fffff984 */ /* 0x000fe20000000800 */
[----:B------:R2:W-:Y:S06]  /*51d0*/  MEMBAR.ALL.CTA ;  /* 0x0000000000007992 */ /* 0x0005ec0000008000 */
[----:B--2---:R-:W2:Y:S01]  /*51e0*/  FENCE.VIEW.ASYNC.S ;  /* 0x00000000000073c6 */ /* 0x004ea20000000000 */
[----:B------:R-:W1:Y:S08]  /*51f0*/  @!P1 LDC R12, c[0x0][0xb20] ;  /* 0x0002c800ff0c9b82 */ /* 0x000e700000000800 */
[----:B------:R-:W1:Y:S01]  /*5200*/  @!P1 LDC R7, c[0x0][0xb0c] ;  /* 0x0002c300ff079b82 */ /* 0x000e620000000800 */
[----:B--2---:R2:W-:Y:S01]  /*5210*/  SYNCS.ARRIVE.TRANS64.RED.A1T0 RZ, [R0+URZ], RZ ;  /* 0x000000ff00ff79a7 */ /* 0x0045e200081004ff */
[----:B---3--:R-:W-:Y:S04]  /*5220*/  LOP3.LUT P4, RZ, R18, 0x1, RZ, 0xc0, !PT ;  /* 0x0000000112ff7812 */ /* 0x008fe8000788c0ff */
[----:B------:R-:W-:Y:S09]  /*5230*/  P2R R103, PR, RZ, 0x10 ;  /* 0x00000010ff677803 */ /* 0x000ff20000000000 */
[----:B------:R-:W-:Y:S02]  /*5240*/  @P4 MOV R44, R16 ;  /* 0x00000010002c4202 */ /* 0x000fe40000000f00 */
[----:B------:R-:W-:Y:S01]  /*5250*/  @P4 LOP3.LUT R43, R17, 0xffff, RZ, 0xc0, !PT ;  /* 0x0000ffff112b4812 */ /* 0x000fe200078ec0ff */
[----:B--2-4-:R-:W-:Y:S06]  /*5260*/  @!P0 BRA `(.L_x_93) ;  /* 0x0000000000a48947 */ /* 0x014fec0003800000 */
[----:B------:R-:W-:Y:S01]  /*5270*/  IMAD.HI.U32 R0, R90, R39, RZ ;  /* 0x000000275a007227 */ /* 0x000fe200078e00ff */
[----:B------:R-:W-:Y:S02]  /*5280*/  ISETP.NE.AND P0, PT, R38, 0x1, PT ;  /* 0x000000012600780c */ /* 0x000fe40003f05270 */
[----:B------:R-:W-:Y:S01]  /*5290*/  ISETP.NE.AND P2, PT, R40, 0x1, PT ;  /* 0x000000012800780c */ /* 0x000fe20003f45270 */
[----:B------:R-:W-:Y:S01]  /*52a0*/  IMAD.HI.U32 R4, R91, R84, RZ ;  /* 0x000000545b047227 */ /* 0x000fe200078e00ff */
[----:B------:R-:W-:Y:S02]  /*52b0*/  SHF.R.U32.HI R0, RZ, R89, R0 ;  /* 0x00000059ff007219 */ /* 0x000fe40000011600 */
[----:B------:R-:W-:Y:S01]  /*52c0*/  ISETP.NE.AND P3, PT, R42, 0x1, PT ;  /* 0x000000012a00780c */ /* 0x000fe20003f65270 */
[----:B------:R-:W-:Y:S01]  /*52d0*/  IMAD.HI.U32 R6, R43, R39, RZ ;  /* 0x000000272b067227 */ /* 0x000fe200078e00ff */
[-C--:B------:R-:W-:Y:S02]  /*52e0*/  SHF.R.U32.HI R4, RZ, R85.reuse, R4 ;  /* 0x00000055ff047219 */ /* 0x080fe40000011604 */
[----:B------:R-:W-:Y:S01]  /*52f0*/  SEL R0, R90, R0, !P0 ;  /* 0x000000005a007207 */ /* 0x000fe20004000000 */
[----:B------:R-:W-:Y:S01]  /*5300*/  IMAD.HI.U32 R5, R44, R84, RZ ;  /* 0x000000542c057227 */ /* 0x000fe200078e00ff */
[----:B------:R-:W-:Y:S03]  /*5310*/  SEL R4, R91, R4, !P3 ;  /* 0x000000045b047207 */ /* 0x000fe60005800000 */
[-C--:B------:R-:W-:Y:S01]  /*5320*/  IMAD.HI.U32 R3, R0, R36.reuse, RZ ;  /* 0x0000002400037227 */ /* 0x080fe200078e00ff */
[----:B------:R-:W-:Y:S03]  /*5330*/  SHF.R.U32.HI R5, RZ, R85, R5 ;  /* 0x00000055ff057219 */ /* 0x000fe60000011605 */
[----:B------:R-:W-:Y:S01]  /*5340*/  IMAD.HI.U32 R2, R4, R36, RZ ;  /* 0x0000002404027227 */ /* 0x000fe200078e00ff */
[----:B------:R-:W-:Y:S02]  /*5350*/  @P2 SHF.R.U32.HI R0, RZ, R37, R3 ;  /* 0x00000025ff002219 */ /* 0x000fe40000011603 */
[----:B------:R-:W-:Y:S02]  /*5360*/  SHF.R.U32.HI R3, RZ, R89, R6 ;  /* 0x00000059ff037219 */ /* 0x000fe40000011606 */
[----:B------:R-:W-:Y:S01]  /*5370*/  @P2 SHF.R.U32.HI R4, RZ, R37, R2 ;  /* 0x00000025ff042219 */ /* 0x000fe20000011602 */
[----:B------:R-:W-:Y:S01]  /*5380*/  IMAD R0, R40, R0, RZ ;  /* 0x0000000028007224 */ /* 0x000fe200078e02ff */
[----:B------:R-:W-:Y:S02]  /*5390*/  SEL R3, R43, R3, !P0 ;  /* 0x000000032b037207 */ /* 0x000fe40004000000 */
[----:B------:R-:W-:Y:S01]  /*53a0*/  SEL R2, R44, R5, !P3 ;  /* 0x000000052c027207 */ /* 0x000fe20005800000 */
[----:B------:R-:W-:Y:S01]  /*53b0*/  IMAD R5, R40, R4, RZ ;  /* 0x0000000428057224 */ /* 0x000fe200078e02ff */
[C---:B------:R-:W-:Y:S01]  /*53c0*/  ISETP.GE.AND P0, PT, R3.reuse, R0, PT ;  /* 0x000000000300720c */ /* 0x040fe20003f06270 */
[C---:B------:R-:W-:Y:S03]  /*53d0*/  IMAD.HI.U32 R0, R3.reuse, R36, RZ ;  /* 0x0000002403007227 */ /* 0x040fe600078e00ff */
[C---:B------:R-:W-:Y:S02]  /*53e0*/  ISETP.GE.OR P0, PT, R2.reuse, R5, P0 ;  /* 0x000000050200720c */ /* 0x040fe40000706670 */
[----:B------:R-:W-:Y:S04]  /*53f0*/  SHF.R.U32.HI R0, RZ, R37, R0 ;  /* 0x00000025ff007219 */ /* 0x000fe80000011600 */
[C---:B------:R-:W-:Y:S05]  /*5400*/  SEL R6, R3.reuse, R0, !P2 ;  /* 0x0000000003067207 */ /* 0x040fea0005000000 */
        /* <DEDUP_REMOVED lines=14> */
[----:B------:R-:W-:Y:S07]  /*54f0*/  IMAD R43, R3, R38, R43 ;  /* 0x00000026032b7224 */ /* 0x000fee00078e022b */
.L_x_93:
[----:B-1----:R-:W-:Y:S01]  /*5500*/  @!P1 ISETP.NE.AND P0, PT, R8, 0x1, PT ;  /* 0x000000010800980c */ /* 0x002fe20003f05270 */
[----:B------:R-:W-:Y:S01]  /*5510*/  @!P1 IMAD.HI.U32 R2, R43, R9, RZ ;  /* 0x000000092b029227 */ /* 0x000fe200078e00ff */
[----:B------:R-:W-:Y:S01]  /*5520*/  R2UR UR42, R21 ;  /* 0x00000000152a72ca */ /* 0x000fe200000e0000 */
[----:B------:R-:W-:Y:S01]  /*5530*/  BSSY.RECONVERGENT B6, `(.L_x_94) ;  /* 0x0000031000067945 */ /* 0x000fe20003800200 */
[----:B------:R-:W-:Y:S01]  /*5540*/  R2UR UR41, R20 ;  /* 0x00000000142972ca */ /* 0x000fe200000e0000 */
[C---:B------:R-:W-:Y:S01]  /*5550*/  @!P1 IMAD.HI.U32 R0, R44.reuse, R10, RZ ;  /* 0x0000000a2c009227 */ /* 0x040fe200078e00ff */
[----:B------:R-:W-:Y:S02]  /*5560*/  @!P1 SHF.R.U32.HI R2, RZ, R12, R2 ;  /* 0x0000000cff029219 */ /* 0x000fe40000011602 */
[----:B------:R-:W-:Y:S01]  /*5570*/  @!P1 ISETP.NE.AND P2, PT, R7, 0x1, PT ;  /* 0x000000010700980c */ /* 0x000fe20003f45270 */
[----:B------:R-:W-:Y:S01]  /*5580*/  VIADD R105, R105, 0x1 ;  /* 0x0000000169697836 */ /* 0x000fe20000000000 */
[----:B------:R-:W-:Y:S02]  /*5590*/  @!P1 SEL R2, R43, R2, !P0 ;  /* 0x000000022b029207 */ /* 0x000fe40004000000 */
[----:B------:R-:W-:Y:S02]  /*55a0*/  @!P1 SHF.R.U32.HI R0, RZ, R11, R0 ;  /* 0x0000000bff009219 */ /* 0x000fe40000011600 */
[----:B------:R-:W-:Y:S01]  /*55b0*/  LOP3.LUT P0, RZ, R93, 0x1b0, RZ, 0xc0, !PT ;  /* 0x000001b05dff7812 */ /* 0x000fe2000780c0ff */
[----:B------:R-:W-:Y:S01]  /*55c0*/  USHF.L.U32 UR42, UR42, 0x7, URZ ;  /* 0x000000072a2a7899 */ /* 0x000fe200080006ff */
[----:B------:R-:W-:Y:S01]  /*55d0*/  @!P1 SEL R3, R44, R0, !P2 ;  /* 0x000000002c039207 */ /* 0x000fe20005000000 */
[----:B------:R-:W-:Y:S01]  /*55e0*/  USHF.L.U32 UR41, UR41, 0x7, URZ ;  /* 0x0000000729297899 */ /* 0x000fe200080006ff */
[----:B------:R-:W-:Y:S03]  /*55f0*/  @P4 SHF.R.U32.HI R94, RZ, 0x10, R17 ;  /* 0x00000010ff5e4819 */ /* 0x000fe60000011611 */
[----:B------:R-:W-:Y:S02]  /*5600*/  @!P1 IMAD.IADD R0, R2, 0x1, -R3 ;  /* 0x0000000102009824 */ /* 0x000fe400078e0a03 */
[----:B------:R-:W-:Y:S02]  /*5610*/  @!P1 IMAD.IADD R2, R3, 0x1, -R2 ;  /* 0x0000000103029824 */ /* 0x000fe400078e0a02 */
[----:B------:R-:W-:Y:S02]  /*5620*/  @!P1 IMAD R44, R0, R7, R44 ;  /* 0x00000007002c9224 */ /* 0x000fe400078e022c */
[----:B------:R-:W-:Y:S01]  /*5630*/  @!P1 IMAD R43, R2, R8, R43 ;  /* 0x00000008022b9224 */ /* 0x000fe200078e022b */
[----:B------:R-:W-:Y:S06]  /*5640*/  @!P0 BRA `(.L_x_95) ;  /* 0x00000000007c8947 */ /* 0x000fec0003800000 */
[----:B------:R-:W1:Y:S01]  /*5650*/  LDCU.64 UR8, c[0x4][0x80] ;  /* 0x01001000ff0877ac */ /* 0x000e620008000a00 */
[----:B------:R-:W-:Y:S01]  /*5660*/  MOV R2, 0x0 ;  /* 0x0000000000027802 */ /* 0x000fe20000000f00 */
[----:B------:R-:W-:Y:S02]  /*5670*/  HFMA2 R12, -RZ, RZ, 0, 5.9604644775390625e-08 ;  /* 0x00000001ff0c7431 */ /* 0x000fe400000001ff */
[----:B------:R-:W-:Y:S01]  /*5680*/  IMAD.MOV.U32 R8, RZ, RZ, 0x70 ;  /* 0x00000070ff087424 */ /* 0x000fe200078e00ff */
[----:B------:R2:W3:Y:S01]  /*5690*/  LDC.64 R14, c[0x4][R2] ;  /* 0x01000000020e7b82 */ /* 0x0004e20000000a00 */
[----:B------:R-:W4:Y:S01]  /*56a0*/  LDCU.64 UR6, c[0x4][0x88] ;  /* 0x01001100ff0677ac */ /* 0x000f220008000a00 */
[----:B------:R-:W-:Y:S01]  /*56b0*/  IMAD.MOV.U32 R13, RZ, RZ, RZ ;  /* 0x000000ffff0d7224 */ /* 0x000fe200078e00ff */
[----:B------:R-:W2:Y:S01]  /*56c0*/  LDCU.64 UR4, c[0x4][0x8] ;  /* 0x01000100ff0477ac */ /* 0x000ea20008000a00 */
[----:B-1----:R-:W-:Y:S01]  /*56d0*/  MOV R5, UR9 ;  /* 0x0000000900057c02 */ /* 0x002fe20008000f00 */
[----:B------:R-:W-:Y:S01]  /*56e0*/  IMAD.U32 R4, RZ, RZ, UR8 ;  /* 0x00000008ff047e24 */ /* 0x000fe2000f8e00ff */
[----:B----4-:R-:W-:Y:S01]  /*56f0*/  MOV R7, UR7 ;  /* 0x0000000700077c02 */ /* 0x010fe20008000f00 */
[----:B------:R-:W-:Y:S01]  /*5700*/  IMAD.U32 R6, RZ, RZ, UR6 ;  /* 0x00000006ff067e24 */ /* 0x000fe2000f8e00ff */
[----:B--2---:R-:W-:Y:S01]  /*5710*/  MOV R11, UR5 ;  /* 0x00000005000b7c02 */ /* 0x004fe20008000f00 */
[----:B------:R-:W-:Y:S02]  /*5720*/  IMAD.U32 R10, RZ, RZ, UR4 ;  /* 0x00000004ff0a7e24 */ /* 0x000fe4000f8e00ff */
[----:B------:R-:W-:Y:S07]  /*5730*/  LEPC R20, `(.L_x_96) ;  /* 0x000000001014794e */ /* 0x000fee0000000000 */
[----:B---3-5:R-:W-:Y:S05]  /*5740*/  CALL.ABS.NOINC R14 ;  /* 0x000000000e007343 */ /* 0x028fea0003c00000 */
.L_x_96:
[----:B------:R-:W1:Y:S01]  /*5750*/  LDCU.64 UR8, c[0x4][0x80] ;  /* 0x01001000ff0877ac */ /* 0x000e620008000a00 */
[----:B------:R-:W2:Y:S01]  /*5760*/  LDC.64 R2, c[0x4][R2] ;  /* 0x0100000002027b82 */ /* 0x000ea20000000a00 */
[----:B------:R-:W-:Y:S02]  /*5770*/  HFMA2 R12, -RZ, RZ, 0, 5.9604644775390625e-08 ;  /* 0x00000001ff0c7431 */ /* 0x000fe400000001ff */
[----:B------:R-:W-:Y:S02]  /*5780*/  IMAD.MOV.U32 R8, RZ, RZ, 0x70 ;  /* 0x00000070ff087424 */ /* 0x000fe400078e00ff */
[----:B------:R-:W-:Y:S01]  /*5790*/  IMAD.MOV.U32 R13, RZ, RZ, RZ ;  /* 0x000000ffff0d7224 */ /* 0x000fe200078e00ff */
[----:B------:R-:W3:Y:S01]  /*57a0*/  LDCU.64 UR6, c[0x4][0x88] ;  /* 0x01001100ff0677ac */ /* 0x000ee20008000a00 */
[----:B------:R-:W4:Y:S01]  /*57b0*/  LDCU.64 UR4, c[0x4][0x8] ;  /* 0x01000100ff0477ac */ /* 0x000f220008000a00 */
[----:B-1----:R-:W-:Y:S02]  /*57c0*/  MOV R4, UR8 ;  /* 0x0000000800047c02 */ /* 0x002fe40008000f00 */
[----:B------:R-:W-:Y:S02]  /*57d0*/  MOV R5, UR9 ;  /* 0x0000000900057c02 */ /* 0x000fe40008000f00 */
[----:B---3--:R-:W-:Y:S01]  /*57e0*/  MOV R7, UR7 ;  /* 0x0000000700077c02 */ /* 0x008fe20008000f00 */
[----:B------:R-:W-:Y:S01]  /*57f0*/  IMAD.U32 R6, RZ, RZ, UR6 ;  /* 0x00000006ff067e24 */ /* 0x000fe2000f8e00ff */
[----:B----4-:R-:W-:Y:S01]  /*5800*/  MOV R11, UR5 ;  /* 0x00000005000b7c02 */ /* 0x010fe20008000f00 */
[----:B------:R-:W-:Y:S02]  /*5810*/  IMAD.U32 R10, RZ, RZ, UR4 ;  /* 0x00000004ff0a7e24 */ /* 0x000fe4000f8e00ff */
[----:B------:R-:W-:Y:S07]  /*5820*/  LEPC R20, `(.L_x_95) ;  /* 0x000000001014794e */ /* 0x000fee0000000000 */
[----:B--2---:R-:W-:Y:S05]  /*5830*/  CALL.ABS.NOINC R2 ;  /* 0x0000000002007343 */ /* 0x004fea0003c00000 */
.L_x_95:
[----:B------:R-:W-:Y:S05]  /*5840*/  BSYNC.RECONVERGENT B6 ;  /* 0x0000000000067941 */ /* 0x000fea0003800200 */
.L_x_94:
[----:B------:R-:W-:Y:S01]  /*5850*/  ISETP.NE.U32.AND P4, PT, R82, RZ, PT ;  /* 0x000000ff5200720c */ /* 0x000fe20003f85070 */
[----:B------:R-:W-:Y:S01]  /*5860*/  UISETP.NE.AND UP2, UPT, UR50, URZ, UPT ;  /* 0x000000ff3200728c */ /* 0x000fe2000bf45270 */
[----:B------:R-:W-:Y:S01]  /*5870*/  ISETP.NE.U32.AND P2, PT, RZ, UR38, PT ;  /* 0x00000026ff007c0c */ /* 0x000fe2000bf45070 */
[----:B------:R-:W-:Y:S01]  /*5880*/  UISETP.NE.U32.AND UP1, UPT, UR44, URZ, UPT ;  /* 0x000000ff2c00728c */ /* 0x000fe2000bf25070 */
[----:B------:R-:W-:Y:S01]  /*5890*/  ISETP.NE.AND.EX P4, PT, R83, RZ, PT, P4 ;  /* 0x000000ff5300720c */ /* 0x000fe20003f85340 */
[----:B------:R-:W-:Y:S01]  /*58a0*/  UPLOP3.LUT UP0, UPT, UPT, UPT, UPT, 0x40, 0x4 ;  /* 0x000000000004789c */ /* 0x000fe20003f0e870 */
[----:B------:R-:W-:Y:S01]  /*58b0*/  ISETP.NE.AND.EX P2, PT, RZ, UR39, PT, P2 ;  /* 0x00000027ff007c0c */ /* 0x000fe2000bf45320 */
[----:B------:R-:W-:Y:S01]  /*58c0*/  UISETP.NE.AND.EX UP1, UPT, UR45, URZ, UPT, UP1 ;  /* 0x000000ff2d00728c */ /* 0x000fe2000bf25310 */
[----:B------:R-:W-:Y:S04]  /*58d0*/  PLOP3.LUT P1, PT, PT, PT, UP2, 0x80, 0x8 ;  /* 0x000000000008781c */ /* 0x000fe80003f2f028 */
[----:B------:R-:W-:Y:S06]  /*58e0*/  @UP2 UPLOP3.LUT UP0, UPT, UPT, UPT, UP1, 0x80, 0x8 ;  /* 0x000000000008289c */ /* 0x000fec0003f0f010 */
[----:B------:R-:W-:Y:S01]  /*58f0*/  PLOP3.LUT P0, PT, PT, PT, UP0, 0x80, 0x8 ;  /* 0x000000000008781c */ /* 0x000fe20003f0f008 */
[----:B------:R-:W-:Y:S01]  /*5900*/  @!UPT UIADD3 URZ, UPT, UPT, URZ, URZ, URZ ;  /* 0x000000fffffff290 */ /* 0x000fe2000fffe0ff */
[----:B------:R-:W-:Y:S11]  /*5910*/  BRA.U !UP1, `(.L_x_97) ;  /* 0x0000000109387547 */ /* 0x000ff6000b800000 */
[----:B------:R-:W-:Y:S01]  /*5920*/  UISETP.NE.U32.AND UP0, UPT, UR38, URZ, UPT ;  /* 0x000000ff2600728c */ /* 0x000fe2000bf05070 */
[----:B------:R-:W-:Y:S02]  /*5930*/  HFMA2 R0, -RZ, RZ, 0, 5.9604644775390625e-08 ;  /* 0x00000001ff007431 */ /* 0x000fe400000001ff */
[----:B------:R-:W-:Y:S01]  /*5940*/  IMAD.MOV.U32 R88, RZ, RZ, 0x1 ;  /* 0x00000001ff587424 */ /* 0x000fe200078e00ff */
[----:B------:R-:W-:Y:S06]  /*5950*/  UISETP.NE.AND.EX UP0, UPT, UR39, URZ, UPT, UP0 ;  /* 0x000000ff2700728c */ /* 0x000fec000bf05300 */
[----:B------:R-:W-:Y:S05]  /*5960*/  PLOP3.LUT P3, PT, PT, PT, UP0, 0x80, 0x8 ;  /* 0x000000000008781c */ /* 0x000fea0003f6f008 */
[----:B------:R-:W1:Y:S01]  /*5970*/  @UP0 LDCU.64 UR6, c[0x0][0x888] ;  /* 0x00011100ff0607ac */ /* 0x000e620008000a00 */
[----:B------:R-:W-:Y:S07]  /*5980*/  @UP0 UIMAD UR4, UR36, UR44, URZ ;  /* 0x0000002c240402a4 */ /* 0x000fee000f8e02ff */
[----:B------:R-:W-:Y:S01]  /*5990*/  @!P3 PRMT R88, R0, 0x7610, R88 ;  /* 0x000076100058b816 */ /* 0x000fe20000000058 */
[----:B-1----:R-:W-:Y:S03]  /*59a0*/  @UP0 UIMAD.WIDE UR6, UR4, 0x4, UR6 ;  /* 0x00000004040608a5 */ /* 0x002fe6000f8e0206 */
[----:B------:R-:W1:Y:S03]  /*59b0*/  @!UP0 LDCU UR4, c[0x0][0x880] ;  /* 0x00011000ff0487ac */ /* 0x000e660008000800 */
[----:B------:R-:W-:Y:S01]  /*59c0*/  IMAD.U32 R2, RZ, RZ, UR6 ;  /* 0x00000006ff027e24 */ /* 0x000fe2000f8e00ff */
[----:B------:R-:W-:Y:S05]  /*59d0*/  MOV R3, UR7 ;  /* 0x0000000700037c02 */ /* 0x000fea0008000f00 */
[----:B-----5:R2:W5:Y:S02]  /*59e0*/  @P3 LDG.E R49, desc[UR46][R2.64] ;  /* 0x0000002e02313981 */ /* 0x020564000c1e1900 */
[----:B-12---:R-:W-:Y:S02]  /*59f0*/  @!P3 IMAD.U32 R49, RZ, RZ, UR4 ;  /* 0x00000004ff31be24 */ /* 0x006fe4000f8e00ff */
.L_x_97:
[----:B------:R-:W-:Y:S05]  /*5a00*/  @!P4 BRA `(.L_x_98) ;  /* 0x000000000020c947 */ /* 0x000fea0003800000 */
[----:B------:R-:W-:Y:S04]  /*5a10*/  ISETP.NE.U32.AND P3, PT, R80, RZ, PT ;  /* 0x000000ff5000720c */ /* 0x000fe80003f65070 */
[----:B------:R-:W-:Y:S11]  /*5a20*/  ISETP.NE.AND.EX P3, PT, R81, RZ, PT, P3 ;  /* 0x000000ff5100720c */ /* 0x000ff60003f65330 */
[----:B------:R-:W-:Y:S02]  /*5a30*/  @!UPT UIADD3 URZ, UPT, UPT, URZ, URZ, URZ ;  /* 0x000000fffffff290 */ /* 0x000fe4000fffe0ff */
[----:B------:R-:W1:Y:S01]  /*5a40*/  @P3 LDC.64 R2, c[0x0][0x8a8] ;  /* 0x00022a00ff023b82 */ /* 0x000e620000000a00 */
[----:B------:R-:W-:Y:S04]  /*5a50*/  @P3 IMAD R0, R82, UR36, RZ ;  /* 0x0000002452003c24 */ /* 0x000fe8000f8e02ff */
[----:B-1----:R-:W-:Y:S05]  /*5a60*/  @P3 IMAD.WIDE R2, R0, 0x4, R2 ;  /* 0x0000000400023825 */ /* 0x002fea00078e0202 */
[----:B-----5:R1:W5:Y:S02]  /*5a70*/  @P3 LDG.E R47, desc[UR46][R2.64] ;  /* 0x0000002e022f3981 */ /* 0x020364000c1e1900 */
[----:B-1----:R-:W2:Y:S02]  /*5a80*/  @!P3 LDC R47, c[0x0][0x8a0] ;  /* 0x00022800ff2fbb82 */ /* 0x002ea40000000800 */
.L_x_98:
[----:B-----5:R-:W-:Y:S01]  /*5a90*/  FSETP.NEU.AND P3, PT, R49, RZ, PT ;  /* 0x000000ff3100720b */ /* 0x020fe20003f6d000 */
[----:B------:R-:W-:Y:S01]  /*5aa0*/  BSSY B1, `(.L_x_99) ;  /* 0x0000039000017945 */ /* 0x000fe20003800000 */
[----:B------:R-:W-:Y:S01]  /*5ab0*/  SEL R3, RZ, 0xffffffff, P2 ;  /* 0xffffffffff037807 */ /* 0x000fe20001000000 */
[----:B------:R-:W-:Y:S01]  /*5ac0*/  IMAD.MOV.U32 R66, RZ, RZ, 0x1 ;  /* 0x00000001ff427424 */ /* 0x000fe200078e00ff */
[----:B------:R-:W-:Y:S01]  /*5ad0*/  @P1 LOP3.LUT P2, RZ, R88, 0xff, RZ, 0xc0, !PT ;  /* 0x000000ff58ff1812 */ /* 0x000fe2000784c0ff */
[----:B------:R-:W-:Y:S01]  /*5ae0*/  IMAD R48, R45, 0x80, R46 ;  /* 0x000000802d307824 */ /* 0x000fe200078e022e */
[----:B------:R-:W-:Y:S01]  /*5af0*/  @P1 SEL R0, RZ, 0xffffffff, P3 ;  /* 0xffffffffff001807 */ /* 0x000fe20001800000 */
[----:B------:R-:W-:Y:S01]  /*5b00*/  IMAD R106, R101, -0x10, R99 ;  /* 0xfffffff0656a7824 */ /* 0x000fe200078e0263 */
[----:B------:R-:W-:Y:S01]  /*5b10*/  LOP3.LUT R97, R97, 0x1, RZ, 0x3c, !PT ;  /* 0x0000000161617812 */ /* 0x000fe200078e3cff */
[----:B------:R-:W-:Y:S01]  /*5b20*/  IMAD.MOV.U32 R65, RZ, RZ, RZ ;  /* 0x000000ffff417224 */ /* 0x000fe200078e00ff */
[----:B------:R-:W-:Y:S02]  /*5b30*/  @P0 SEL R0, R3, R0, !P2 ;  /* 0x0000000003000207 */ /* 0x000fe40005000000 */
[----:B------:R-:W-:Y:S02]  /*5b40*/  CS2R R78, SRZ ;  /* 0x00000000004e7805 */ /* 0x000fe4000001ff00 */
[----:B------:R-:W-:Y:S02]  /*5b50*/  LEA R64, R45, UR48, 0x3 ;  /* 0x000000302d407c11 */ /* 0x000fe4000f8e18ff */
[----:B------:R-:W-:Y:S02]  /*5b60*/  CS2R R76, SRZ ;  /* 0x00000000004c7805 */ /* 0x000fe4000001ff00 */
[----:B------:R-:W-:Y:S02]  /*5b70*/  @P1 LOP3.LUT R0, R0, 0x1, RZ, 0xc0, !PT ;  /* 0x0000000100001812 */ /* 0x000fe400078ec0ff */
[----:B------:R-:W-:Y:S02]  /*5b80*/  CS2R R70, SRZ ;  /* 0x0000000000467805 */ /* 0x000fe4000001ff00 */
[----:B------:R-:W-:Y:S02]  /*5b90*/  PLOP3.LUT P2, PT, PT, PT, UP1, 0x80, 0x8 ;  /* 0x000000000008781c */ /* 0x000fe40003f4f018 */
[----:B------:R-:W-:Y:S02]  /*5ba0*/  CS2R R68, SRZ ;  /* 0x0000000000447805 */ /* 0x000fe4000001ff00 */
[----:B------:R-:W-:Y:S02]  /*5bb0*/  ISETP.NE.U32.OR P5, PT, R0, 0x1, !P1 ;  /* 0x000000010000780c */ /* 0x000fe40004fa5470 */
[----:B------:R-:W-:Y:S02]  /*5bc0*/  CS2R R62, SRZ ;  /* 0x00000000003e7805 */ /* 0x000fe4000001ff00 */
[----:B------:R-:W-:Y:S02]  /*5bd0*/  LOP3.LUT P4, R104, R88, 0xff, RZ, 0xc0, !PT ;  /* 0x000000ff58687812 */ /* 0x000fe4000788c0ff */
[----:B------:R-:W-:Y:S02]  /*5be0*/  CS2R R60, SRZ ;  /* 0x00000000003c7805 */ /* 0x000fe4000001ff00 */
[----:B------:R-:W-:Y:S02]  /*5bf0*/  SEL R2, RZ, 0xffffffff, P3 ;  /* 0xffffffffff027807 */ /* 0x000fe40001800000 */
[----:B------:R-:W-:Y:S02]  /*5c00*/  CS2R R58, SRZ ;  /* 0x00000000003a7805 */ /* 0x000fe4000001ff00 */
[----:B------:R-:W-:Y:S02]  /*5c10*/  P2R R107, PR, RZ, 0x20 ;  /* 0x00000020ff6b7803 */ /* 0x000fe40000000000 */
[----:B------:R-:W-:Y:S02]  /*5c20*/  CS2R R56, SRZ ;  /* 0x0000000000387805 */ /* 0x000fe4000001ff00 */
[----:B------:R-:W-:Y:S02]  /*5c30*/  @P2 SEL R2, R3, R2, !P4 ;  /* 0x0000000203022207 */ /* 0x000fe40006000000 */
[----:B------:R-:W-:Y:S02]  /*5c40*/  @P5 SHF.L.U32 R0, R97, 0x1f, RZ ;  /* 0x0000001f61005819 */ /* 0x000fe400000006ff */
[----:B------:R-:W-:Y:S02]  /*5c50*/  LOP3.LUT R2, R2, 0x1, RZ, 0xc0, !PT ;  /* 0x0000000102027812 */ /* 0x000fe400078ec0ff */
[----:B------:R1:W3:Y:S02]  /*5c60*/  @P5 SYNCS.PHASECHK.TRANS64.TRYWAIT P1, [UR48+0x60], R0 ;  /* 0x00006000ff0055a7 */ /* 0x0002e40008021130 */
[----:B------:R-:W-:Y:S04]  /*5c70*/  ISETP.NE.U32.AND P2, PT, R2, 0x1, PT ;  /* 0x000000010200780c */ /* 0x000fe80003f45070 */
[----:B------:R-:W-:Y:S02]  /*5c80*/  P2R R67, PR, RZ, 0x4 ;  /* 0x00000004ff437803 */ /* 0x000fe40000000000 */
[----:B-1----:R-:W-:Y:S04]  /*5c90*/  SHF.L.U32 R0, R96, 0x1f, RZ ;  /* 0x0000001f60007819 */ /* 0x002fe800000006ff */
[----:B------:R1:W4:Y:S01]  /*5ca0*/  SYNCS.PHASECHK.TRANS64.TRYWAIT P0, [R64+URZ+0xd0], R0 ;  /* 0x0000d000400075a7 */ /* 0x00032200080011ff */
[----:B---3--:R-:W-:Y:S01]  /*5cb0*/  @P5 SEL R66, RZ, 0x1, !P1 ;  /* 0x00000001ff425807 */ /* 0x008fe20004800000 */
[----:B-1----:R-:W-:Y:S06]  /*5cc0*/  @!P5 BRA `(.L_x_100) ;  /* 0x000000000058d947 */ /* 0x002fec0003800000 */
[----:B------:R-:W-:Y:S01]  /*5cd0*/  IMAD.MOV.U32 R79, RZ, RZ, RZ ;  /* 0x000000ffff4f7224 */ /* 0x000fe200078e00ff */
[----:B------:R-:W-:Y:S01]  /*5ce0*/  ISETP.NE.AND P1, PT, R66, RZ, PT ;  /* 0x000000ff4200720c */ /* 0x000fe20003f25270 */
[----:B------:R-:W-:Y:S01]  /*5cf0*/  BSSY B0, `(.L_x_101) ;  /* 0x000000c000007945 */ /* 0x000fe20003800000 */
[----:B------:R-:W-:Y:S02]  /*5d00*/  CS2R R58, SRZ ;  /* 0x00000000003a7805 */ /* 0x000fe4000001ff00 */
[----:B------:R-:W-:Y:S02]  /*5d10*/  CS2R R56, SRZ ;  /* 0x0000000000387805 */ /* 0x000fe4000001ff00 */
[----:B------:R-:W-:Y:S02]  /*5d20*/  CS2R R62, SRZ ;  /* 0x00000000003e7805 */ /* 0x000fe4000001ff00 */
[----:B------:R-:W-:Y:S02]  /*5d30*/  CS2R R60, SRZ ;  /* 0x00000000003c7805 */ /* 0x000fe4000001ff00 */
[----:B------:R-:W-:Y:S02]  /*5d40*/  CS2R R70, SRZ ;  /* 0x0000000000467805 */ /* 0x000fe4000001ff00 */
[----:B------:R-:W-:Y:S02]  /*5d50*/  CS2R R68, SRZ ;  /* 0x0000000000447805 */ /* 0x000fe4000001ff00 */
[----:B------:R-:W-:Y:S01]  /*5d60*/  CS2R R76, SRZ ;  /* 0x00000000004c7805 */ /* 0x000fe2000001ff00 */
[----:B------:R-:W-:Y:S06]  /*5d70*/  @P1 BRA `(.L_x_102) ;  /* 0x00000000000c1947 */ /* 0x000fec0003800000 */
[----:B------:R-:W-:Y:S04]  /*5d80*/  SHF.L.U32 R3, R97, 0x1f, RZ ;  /* 0x0000001f61037819 */ /* 0x000fe800000006ff */
[----:B------:R-:W1:Y:S02]  /*5d90*/  SYNCS.PHASECHK.TRANS64.TRYWAIT P1, [UR48+0x60], R3 ;  /* 0x00006003ff0075a7 */ /* 0x000e640008021130 */
[----:B-1----:R-:W-:Y:S05]  /*5da0*/  @!P1 BRA `(.L_x_103) ;  /* 0x0000003c00949947 */ /* 0x002fea0003800000 */
.L_x_102:
[----:B------:R-:W-:Y:S05]  /*5db0*/  BSYNC B0 ;  /* 0x0000000000007941 */ /* 0x000fea0003800000 */
.L_x_101:
[----:B------:R-:W-:Y:S01]  /*5dc0*/  ISETP.NE.AND P1, PT, R67, RZ, PT ;  /* 0x000000ff4300720c */ /* 0x000fe20003f25270 */
[----:B------:R-:W-:Y:S11]  /*5dd0*/  HFMA2 R65, -RZ, RZ, 0, 5.9604644775390625e-08 ;  /* 0x00000001ff417431 */ /* 0x000ff600000001ff */
[----:B------:R-:W-:Y:S01]  /*5de0*/  @!UPT UIADD3 URZ, UPT, UPT, URZ, URZ, URZ ;  /* 0x000000fffffff290 */ /* 0x000fe2000fffe0ff */
[----:B------:R3:W1:Y:S04]  /*5df0*/  @P1 LDS.128 R56, [R100] ;  /* 0x0000000064381984 */ /* 0x0006680000000c00 */
[----:B------:R3:W1:Y:S04]  /*5e00*/  @P1 LDS.128 R60, [R99+0x10] ;  /* 0x00001000633c1984 */ /* 0x0006680000000c00 */
[----:B------:R3:W1:Y:S04]  /*5e10*/  @P1 LDS.128 R68, [R98+0x20] ;  /* 0x0000200062441984 */ /* 0x0006680000000c00 */
[----:B------:R3:W1:Y:S02]  /*5e20*/  @P1 LDS.128 R76, [R106+0x30] ;  /* 0x000030006a4c1984 */ /* 0x0006640000000c00 */
.L_x_100:
[----:B------:R-:W-:Y:S05]  /*5e30*/  BSYNC B1 ;  /* 0x0000000000017941 */ /* 0x000fea0003800000 */
.L_x_99:
[----:B-1----:R-:W-:Y:S04]  /*5e40*/  SHF.R.U32.HI R2, RZ, 0x15, R48 ;  /* 0x00000015ff027819 */ /* 0x002fe80000011630 */
[----:B------:R-:W-:Y:S01]  /*5e50*/  LOP3.LUT P1, RZ, R2, 0x3, R92, 0x48, !PT ;  /* 0x0000000302ff7812 */ /* 0x000fe2000782485c */
[----:B------:R-:W-:Y:S01]  /*5e60*/  @!UPT UIADD3 URZ, UPT, UPT, URZ, URZ, URZ ;  /* 0x000000fffffff290 */ /* 0x000fe2000fffe0ff */
[----:B----4-:R-:W-:Y:S11]  /*5e70*/  @P0 BRA `(.L_x_104) ;  /* 0x0000000000080947 */ /* 0x010ff60003800000 */
[----:B------:R-:W1:Y:S02]  /*5e80*/  SYNCS.PHASECHK.TRANS64.TRYWAIT P0, [R64+URZ+0xd0], R0 ;  /* 0x0000d000400075a7 */ /* 0x000e6400080011ff */
[----:B-1----:R-:W-:Y:S05]  /*5e90*/  @!P0 BRA `(.L_x_105) ;  /* 0x0000003c00708947 */ /* 0x002fea0003800000 */
.L_x_104:
[----:B------:R-:W-:Y:S05]  /*5ea0*/  @!P1 BRA `(.L_x_106) ;  /* 0x0000000000409947 */ /* 0x000fea0003800000 */
[----:B------:R-:W4:Y:S01]  /*5eb0*/  LDCU.64 UR8, c[0x4][0x70] ;  /* 0x01000e00ff0877ac */ /* 0x000f220008000a00 */
[----:B------:R-:W-:Y:S01]  /*5ec0*/  MOV R3, 0x0 ;  /* 0x0000000000037802 */ /* 0x000fe20000000f00 */
[----:B------:R-:W-:Y:S02]  /*5ed0*/  HFMA2 R12, -RZ, RZ, 0, 5.9604644775390625e-08 ;  /* 0x00000001ff0c7431 */ /* 0x000fe400000001ff */
[----:B------:R-:W-:Y:S02]  /*5ee0*/  IMAD.MOV.U32 R8, RZ, RZ, 0x192 ;  /* 0x00000192ff087424 */ /* 0x000fe400078e00ff */
[----:B------:R-:W-:Y:S01]  /*5ef0*/  IMAD.MOV.U32 R13, RZ, RZ, RZ ;  /* 0x000000ffff0d7224 */ /* 0x000fe200078e00ff */
[----:B------:R-:W5:Y:S01]  /*5f00*/  LDCU.64 UR6, c[0x4][0x78] ;  /* 0x01000f00ff0677ac */ /* 0x000f620008000a00 */
[----:B------:R-:W1:Y:S01]  /*5f10*/  LDC.64 R2, c[0x4][R3] ;  /* 0x0100000003027b82 */ /* 0x000e620000000a00 */
[----:B------:R-:W2:Y:S01]  /*5f20*/  LDCU.64 UR4, c[0x4][0x10] ;  /* 0x01000200ff0477ac */ /* 0x000ea20008000a00 */
[----:B----4-:R-:W-:Y:S01]  /*5f30*/  MOV R5, UR9 ;  /* 0x0000000900057c02 */ /* 0x010fe20008000f00 */
[----:B------:R-:W-:Y:S01]  /*5f40*/  IMAD.U32 R4, RZ, RZ, UR8 ;  /* 0x00000008ff047e24 */ /* 0x000fe2000f8e00ff */
[----:B-----5:R-:W-:Y:S01]  /*5f50*/  MOV R7, UR7 ;  /* 0x0000000700077c02 */ /* 0x020fe20008000f00 */
[----:B------:R-:W-:Y:S01]  /*5f60*/  IMAD.U32 R6, RZ, RZ, UR6 ;  /* 0x00000006ff067e24 */ /* 0x000fe2000f8e00ff */
[----:B--2---:R-:W-:Y:S01]  /*5f70*/  MOV R11, UR5 ;  /* 0x00000005000b7c02 */ /* 0x004fe20008000f00 */
[----:B------:R-:W-:Y:S02]  /*5f80*/  IMAD.U32 R10, RZ, RZ, UR4 ;  /* 0x00000004ff0a7e24 */ /* 0x000fe4000f8e00ff */
[----:B------:R-:W-:Y:S07]  /*5f90*/  LEPC R20, `(.L_x_106) ;  /* 0x000000001014794e */ /* 0x000fee0000000000 */
[----:B-1-3--:R-:W-:Y:S05]  /*5fa0*/  CALL.ABS.NOINC R2 ;  /* 0x0000000002007343 */ /* 0x00afea0003c00000 */
.L_x_106:
[----:B------:R-:W-:Y:S05]  /*5fb0*/  WARPSYNC.ALL ;  /* 0x0000000000007948 */ /* 0x000fea0003800000 */
[----:B------:R-:W-:Y:S01]  /*5fc0*/  R2UR UR4, R48 ;  /* 0x00000000300472ca */ /* 0x000fe200000e0000 */
[--C-:B------:R-:W-:Y:S01]  /*5fd0*/  HADD2.F32 R50, -RZ, R56.reuse.H0_H0 ;  /* 0x20000038ff327230 */ /* 0x100fe20000004100 */
[----:B------:R-:W-:Y:S01]  /*5fe0*/  ISETP.NE.AND P0, PT, R102, RZ, PT ;  /* 0x000000ff6600720c */ /* 0x000fe20003f05270 */
[----:B------:R-:W-:Y:S01]  /*5ff0*/  HADD2.F32 R51, -RZ, R56.H1_H1 ;  /* 0x30000038ff337230 */ /* 0x000fe20000004100 */
[----:B------:R-:W-:Y:S01]  /*6000*/  BSSY.RECONVERGENT B0, `(.L_x_107) ;  /* 0x0000086000007945 */ /* 0x000fe20003800200 */
[--C-:B------:R-:W-:Y:S08]  /*6010*/  HADD2.F32 R52, -RZ, R57.reuse.H0_H0 ;  /* 0x20000039ff347230 */ /* 0x100ff00000004100 */
[----:B------:R-:W1:Y:S02]  /*6020*/  LDTM.x32 R4, tmem[UR4] ;  /* 0x00000004000479ee */ /* 0x000e6400082c0000 */
[C---:B-12---:R-:W-:Y:S01]  /*6030*/  FMUL R0, R47.reuse, R4 ;  /* 0x000000042f007220 */ /* 0x046fe20000400000 */
[C---:B------:R-:W-:Y:S01]  /*6040*/  FMUL R2, R47.reuse, R5 ;  /* 0x000000052f027220 */ /* 0x040fe20000400000 */
[C---:B------:R-:W-:Y:S01]  /*6050*/  FMUL R4, R47.reuse, R8 ;  /* 0x000000082f047220 */ /* 0x040fe20000400000 */
[----:B------:R-:W-:Y:S01]  /*6060*/  FMUL R3, R47, R6 ;  /* 0x000000062f037220 */ /* 0x000fe20000400000 */
[C---:B------:R-:W-:Y:S01]  /*6070*/  FFMA R0, R49.reuse, R50, R0 ;  /* 0x0000003231007223 */ /* 0x040fe20000000000 */
[----:B------:R-:W-:Y:S01]  /*6080*/  FFMA R2, R49, R51, R2 ;  /* 0x0000003331027223 */ /* 0x000fe20000000002 */
[C---:B------:R-:W-:Y:S01]  /*6090*/  FMUL R5, R47.reuse, R9 ;  /* 0x000000092f057220 */ /* 0x040fe20000400000 */
        /* <DEDUP_REMOVED lines=16> */
[----:B------:R-:W-:Y:S02]  /*61a0*/  HADD2.F32 R32, -RZ, R57.H1_H1 ;  /* 0x30000039ff207230 */ /* 0x000fe40000004100 */
[C---:B------:R-:W-:Y:S01]  /*61b0*/  FMUL R26, R47.reuse, R30 ;  /* 0x0000001e2f1a7220 */ /* 0x040fe20000400000 */
[----:B------:R-:W-:Y:S01]  /*61c0*/  FMUL R29, R47, R33 ;  /* 0x000000212f1d7220 */ /* 0x000fe20000400000 */
[--C-:B------:R-:W-:Y:S02]  /*61d0*/  HADD2.F32 R33, -RZ, R58.reuse.H0_H0 ;  /* 0x2000003aff217230 */ /* 0x100fe40000004100 */
[----:B------:R-:W-:Y:S01]  /*61e0*/  FFMA R3, R49, R52, R3 ;  /* 0x0000003431037223 */ /* 0x000fe20000000003 */
[C---:B------:R-:W-:Y:S01]  /*61f0*/  FMUL R7, R47.reuse, R7 ;  /* 0x000000072f077220 */ /* 0x040fe20000400000 */
[----:B------:R-:W-:Y:S01]  /*6200*/  FMUL R30, R47, R34 ;  /* 0x000000222f1e7220 */ /* 0x000fe20000400000 */
[----:B------:R-:W-:Y:S01]  /*6210*/  HADD2.F32 R34, -RZ, R58.H1_H1 ;  /* 0x3000003aff227230 */ /* 0x000fe20000004100 */
[----:B------:R-:W-:Y:S01]  /*6220*/  F2FP.F16.F32.PACK_AB R52, R2, R0 ;  /* 0x000000000234723e */ /* 0x000fe200000000ff */
[--C-:B------:R-:W-:Y:S02]  /*6230*/  HADD2.F32 R0, -RZ, R59.reuse.H0_H0 ;  /* 0x2000003bff007230 */ /* 0x100fe40000004100 */
[C---:B------:R-:W-:Y:S01]  /*6240*/  FFMA R7, R49.reuse, R32, R7 ;  /* 0x0000002031077223 */ /* 0x040fe20000000007 */
[----:B------:R-:W-:Y:S02]  /*6250*/  HADD2.F32 R2, -RZ, R59.H1_H1 ;  /* 0x3000003bff027230 */ /* 0x000fe40000004100 */
[C---:B------:R-:W-:Y:S01]  /*6260*/  FFMA R4, R49.reuse, R33, R4 ;  /* 0x0000002131047223 */ /* 0x040fe20000000004 */
[C---:B------:R-:W-:Y:S01]  /*6270*/  FFMA R5, R49.reuse, R34, R5 ;  /* 0x0000002231057223 */ /* 0x040fe20000000005 */
[----:B------:R-:W-:Y:S01]  /*6280*/  FFMA R6, R49, R0, R6 ;  /* 0x0000000031067223 */ /* 0x000fe20000000006 */
[--C-:B------:R-:W-:Y:S02]  /*6290*/  HADD2.F32 R0, -RZ, R60.reuse.H0_H0 ;  /* 0x2000003cff007230 */ /* 0x100fe40000004100 */
[----:B------:R-:W-:Y:S01]  /*62a0*/  FMUL R11, R47, R11 ;  /* 0x0000000b2f0b7220 */ /* 0x000fe20000400000 */
[----:B------:R-:W-:Y:S01]  /*62b0*/  F2FP.F16.F32.PACK_AB R53, R7, R3 ;  /* 0x000000030735723e */ /* 0x000fe200000000ff */
[--C-:B------:R-:W-:Y:S02]  /*62c0*/  HADD2.F32 R3, -RZ, R61.reuse.H0_H0 ;  /* 0x2000003dff037230 */ /* 0x100fe40000004100 */
[----:B------:R-:W-:Y:S01]  /*62d0*/  FMUL R15, R47, R15 ;  /* 0x0000000f2f0f7220 */ /* 0x000fe20000400000 */
[C---:B------:R-:W-:Y:S01]  /*62e0*/  FFMA R11, R49.reuse, R2, R11 ;  /* 0x00000002310b7223 */ /* 0x040fe2000000000b */
[----:B------:R-:W-:Y:S02]  /*62f0*/  HADD2.F32 R2, -RZ, R60.H1_H1 ;  /* 0x3000003cff027230 */ /* 0x000fe40000004100 */
[----:B------:R-:W-:Y:S01]  /*6300*/  FFMA R8, R49, R0, R8 ;  /* 0x0000000031087223 */ /* 0x000fe20000000008 */
[----:B------:R-:W-:Y:S02]  /*6310*/  HADD2.F32 R0, -RZ, R61.H1_H1 ;  /* 0x3000003dff007230 */ /* 0x000fe40000004100 */
[C---:B------:R-:W-:Y:S01]  /*6320*/  FMUL R19, R47.reuse, R19 ;  /* 0x000000132f137220 */ /* 0x040fe20000400000 */
[----:B------:R-:W-:Y:S01]  /*6330*/  FMUL R23, R47, R23 ;  /* 0x000000172f177220 */ /* 0x000fe20000400000 */
[C---:B------:R-:W-:Y:S01]  /*6340*/  FFMA R9, R49.reuse, R2, R9 ;  /* 0x0000000231097223 */ /* 0x040fe20000000009 */
[C---:B------:R-:W-:Y:S01]  /*6350*/  FFMA R10, R49.reuse, R3, R10 ;  /* 0x00000003310a7223 */ /* 0x040fe2000000000a */
[----:B------:R-:W-:Y:S01]  /*6360*/  FFMA R15, R49, R0, R15 ;  /* 0x00000000310f7223 */ /* 0x000fe2000000000f */
[--C-:B------:R-:W-:Y:S02]  /*6370*/  HADD2.F32 R2, -RZ, R62.reuse.H0_H0 ;  /* 0x2000003eff027230 */ /* 0x100fe40000004100 */
[----:B------:R-:W-:Y:S01]  /*6380*/  FMUL R27, R47, R27 ;  /* 0x0000001b2f1b7220 */ /* 0x000fe20000400000 */
[----:B------:R-:W-:Y:S01]  /*6390*/  HADD2.F32 R0, -RZ, R62.H1_H1 ;  /* 0x3000003eff007230 */ /* 0x000fe20000004100 */
[----:B------:R-:W-:Y:S01]  /*63a0*/  F2FP.F16.F32.PACK_AB R54, R5, R4 ;  /* 0x000000040536723e */ /* 0x000fe200000000ff */
[--C-:B------:R-:W-:Y:S02]  /*63b0*/  HADD2.F32 R3, -RZ, R63.reuse.H0_H0 ;  /* 0x2000003fff037230 */ /* 0x100fe40000004100 */
[C---:B------:R-:W-:Y:S01]  /*63c0*/  FFMA R12, R49.reuse, R2, R12 ;  /* 0x00000002310c7223 */ /* 0x040fe2000000000c */
[--C-:B------:R-:W-:Y:S02]  /*63d0*/  HADD2.F32 R2, -RZ, R68.reuse.H0_H0 ;  /* 0x20000044ff027230 */ /* 0x100fe40000004100 */
[C---:B------:R-:W-:Y:S01]  /*63e0*/  FFMA R13, R49.reuse, R0, R13 ;  /* 0x00000000310d7223 */ /* 0x040fe2000000000d */
[----:B------:R-:W-:Y:S02]  /*63f0*/  HADD2.F32 R0, -RZ, R63.H1_H1 ;  /* 0x3000003fff007230 */ /* 0x000fe40000004100 */
[----:B------:R-:W-:Y:S01]  /*6400*/  FFMA R14, R49, R3, R14 ;  /* 0x00000003310e7223 */ /* 0x000fe2000000000e */
[----:B------:R-:W-:Y:S01]  /*6410*/  HADD2.F32 R3, -RZ, R68.H1_H1 ;  /* 0x30000044ff037230 */ /* 0x000fe20000004100 */
[----:B------:R-:W-:Y:S01]  /*6420*/  F2FP.F16.F32.PACK_AB R55, R11, R6 ;  /* 0x000000060b37723e */ /* 0x000fe200000000ff */
[----:B------:R-:W-:Y:S01]  /*6430*/  FMUL R31, R47, R31 ;  /* 0x0000001f2f1f7220 */ /* 0x000fe20000400000 */
[C---:B------:R-:W-:Y:S01]  /*6440*/  FFMA R19, R49.reuse, R0, R19 ;  /* 0x0000000031137223 */ /* 0x040fe20000000013 */
[--C-:B------:R-:W-:Y:S02]  /*6450*/  HADD2.F32 R0, -RZ, R69.reuse.H0_H0 ;  /* 0x20000045ff007230 */ /* 0x100fe40000004100 */
[C---:B------:R-:W-:Y:S01]  /*6460*/  FFMA R16, R49.reuse, R2, R16 ;  /* 0x0000000231107223 */ /* 0x040fe20000000010 */
[----:B------:R1:W-:Y:S01]  /*6470*/  STS.128 [R100], R52 ;  /* 0x0000003464007388 */ /* 0x0003e20000000c00 */
[C---:B------:R-:W-:Y:S01]  /*6480*/  FFMA R17, R49.reuse, R3, R17 ;  /* 0x0000000331117223 */ /* 0x040fe20000000011 */
[----:B------:R-:W-:Y:S02]  /*6490*/  HADD2.F32 R2, -RZ, R69.H1_H1 ;  /* 0x30000045ff027230 */ /* 0x000fe40000004100 */
[----:B------:R-:W-:Y:S01]  /*64a0*/  FFMA R18, R49, R0, R18 ;  /* 0x0000000031127223 */ /* 0x000fe20000000012 */
[--C-:B------:R-:W-:Y:S01]  /*64b0*/  HADD2.F32 R0, -RZ, R70.reuse.H0_H0 ;  /* 0x20000046ff007230 */ /* 0x100fe20000004100 */
[----:B------:R-:W-:Y:S01]  /*64c0*/  F2FP.F16.F32.PACK_AB R8, R9, R8 ;  /* 0x000000080908723e */ /* 0x000fe200000000ff */
[--C-:B------:R-:W-:Y:S02]  /*64d0*/  HADD2.F32 R3, -RZ, R71.reuse.H0_H0 ;  /* 0x20000047ff037230 */ /* 0x100fe40000004100 */
[C---:B------:R-:W-:Y:S01]  /*64e0*/  FFMA R23, R49.reuse, R2, R23 ;  /* 0x0000000231177223 */ /* 0x040fe20000000017 */
[----:B------:R-:W-:Y:S02]  /*64f0*/  HADD2.F32 R2, -RZ, R70.H1_H1 ;  /* 0x30000046ff027230 */ /* 0x000fe40000004100 */
[----:B------:R-:W-:Y:S01]  /*6500*/  FFMA R20, R49, R0, R20 ;  /* 0x0000000031147223 */ /* 0x000fe20000000014 */
[----:B------:R-:W-:Y:S01]  /*6510*/  HADD2.F32 R0, -RZ, R71.H1_H1 ;  /* 0x30000047ff007230 */ /* 0x000fe20000004100 */
[----:B------:R-:W-:Y:S01]  /*6520*/  F2FP.F16.F32.PACK_AB R9, R15, R10 ;  /* 0x0000000a0f09723e */ /* 0x000fe200000000ff */
[----:B------:R-:W-:Y:S02]  /*6530*/  HADD2.F32 R4, -RZ, R79.H0_H0 ;  /* 0x2000004fff047230 */ /* 0x000fe40000004100 */
[C---:B------:R-:W-:Y:S01]  /*6540*/  FFMA R21, R49.reuse, R2, R21 ;  /* 0x0000000231157223 */ /* 0x040fe20000000015 */
[C---:B------:R-:W-:Y:S01]  /*6550*/  FFMA R22, R49.reuse, R3, R22 ;  /* 0x0000000331167223 */ /* 0x040fe20000000016 */
[----:B------:R-:W-:Y:S01]  /*6560*/  FFMA R27, R49, R0, R27 ;  /* 0x00000000311b7223 */ /* 0x000fe2000000001b */
[--C-:B------:R-:W-:Y:S01]  /*6570*/  HADD2.F32 R2, -RZ, R76.reuse.H0_H0 ;  /* 0x2000004cff027230 */ /* 0x100fe20000004100 */
[----:B------:R-:W-:Y:S01]  /*6580*/  F2FP.F16.F32.PACK_AB R10, R13, R12 ;  /* 0x0000000c0d0a723e */ /* 0x000fe200000000ff */
[----:B------:R-:W-:Y:S01]  /*6590*/  HADD2.F32 R0, -RZ, R76.H1_H1 ;  /* 0x3000004cff007230 */ /* 0x000fe20000004100 */
[----:B------:R-:W-:Y:S01]  /*65a0*/  F2FP.F16.F32.PACK_AB R11, R19, R14 ;  /* 0x0000000e130b723e */ /* 0x000fe200000000ff */
[--C-:B------:R-:W-:Y:S02]  /*65b0*/  HADD2.F32 R3, -RZ, R77.reuse.H0_H0 ;  /* 0x2000004dff037230 */ /* 0x100fe40000004100 */
[C---:B------:R-:W-:Y:S01]  /*65c0*/  FFMA R24, R49.reuse, R2, R24 ;  /* 0x0000000231187223 */ /* 0x040fe20000000018 */
[--C-:B------:R-:W-:Y:S02]  /*65d0*/  HADD2.F32 R2, -RZ, R78.reuse.H0_H0 ;  /* 0x2000004eff027230 */ /* 0x100fe40000004100 */
[C---:B------:R-:W-:Y:S01]  /*65e0*/  FFMA R25, R49.reuse, R0, R25 ;  /* 0x0000000031197223 */ /* 0x040fe20000000019 */
[----:B------:R1:W-:Y:S01]  /*65f0*/  STS.128 [R99+0x10], R8 ;  /* 0x0000100863007388 */ /* 0x0003e20000000c00 */
[----:B------:R-:W-:Y:S02]  /*6600*/  HADD2.F32 R0, -RZ, R77.H1_H1 ;  /* 0x3000004dff007230 */ /* 0x000fe40000004100 */
[----:B------:R-:W-:Y:S01]  /*6610*/  FFMA R26, R49, R3, R26 ;  /* 0x00000003311a7223 */ /* 0x000fe2000000001a */
[----:B------:R-:W-:Y:S01]  /*6620*/  HADD2.F32 R3, -RZ, R78.H1_H1 ;  /* 0x3000004eff037230 */ /* 0x000fe20000004100 */
[----:B------:R-:W-:Y:S01]  /*6630*/  F2FP.F16.F32.PACK_AB R16, R17, R16 ;  /* 0x000000101110723e */ /* 0x000fe200000000ff */
[----:B------:R-:W-:Y:S01]  /*6640*/  HADD2.F32 R5, -RZ, R79.H1_H1 ;  /* 0x3000004fff057230 */ /* 0x000fe20000004100 */
[----:B------:R-:W-:Y:S01]  /*6650*/  F2FP.F16.F32.PACK_AB R17, R23, R18 ;  /* 0x000000121711723e */ /* 0x000fe200000000ff */
[----:B------:R-:W-:Y:S01]  /*6660*/  FFMA R31, R49, R0, R31 ;  /* 0x00000000311f7223 */ /* 0x000fe2000000001f */
[----:B------:R-:W-:Y:S01]  /*6670*/  FMUL R35, R47, R35 ;  /* 0x000000232f237220 */ /* 0x000fe20000400000 */
[----:B------:R-:W-:Y:S01]  /*6680*/  F2FP.F16.F32.PACK_AB R18, R21, R20 ;  /* 0x000000141512723e */ /* 0x000fe200000000ff */
[----:B------:R-:W-:Y:S01]  /*6690*/  FFMA R28, R49, R2, R28 ;  /* 0x00000002311c7223 */ /* 0x000fe2000000001c */
[----:B------:R-:W-:Y:S01]  /*66a0*/  F2FP.F16.F32.PACK_AB R19, R27, R22 ;  /* 0x000000161b13723e */ /* 0x000fe200000000ff */
[C---:B------:R-:W-:Y:S01]  /*66b0*/  FFMA R29, R49.reuse, R3, R29 ;  /* 0x00000003311d7223 */ /* 0x040fe2000000001d */
[C---:B------:R-:W-:Y:S01]  /*66c0*/  FFMA R30, R49.reuse, R4, R30 ;  /* 0x00000004311e7223 */ /* 0x040fe2000000001e */
[----:B------:R-:W-:Y:S01]  /*66d0*/  FFMA R35, R49, R5, R35 ;  /* 0x0000000531237223 */ /* 0x000fe20000000023 */
[----:B------:R-:W-:Y:S01]  /*66e0*/  F2FP.F16.F32.PACK_AB R24, R25, R24 ;  /* 0x000000181918723e */ /* 0x000fe200000000ff */
[----:B------:R1:W-:Y:S01]  /*66f0*/  STS.128 [R98+0x20], R16 ;  /* 0x0000201062007388 */ /* 0x0003e20000000c00 */
[----:B------:R-:W-:Y:S02]  /*6700*/  F2FP.F16.F32.PACK_AB R25, R31, R26 ;  /* 0x0000001a1f19723e */ /* 0x000fe400000000ff */
[----:B------:R-:W-:Y:S02]  /*6710*/  F2FP.F16.F32.PACK_AB R26, R29, R28 ;  /* 0x0000001c1d1a723e */ /* 0x000fe400000000ff */
[----:B------:R-:W-:Y:S05]  /*6720*/  F2FP.F16.F32.PACK_AB R27, R35, R30 ;  /* 0x0000001e231b723e */ /* 0x000fea00000000ff */
[----:B------:R1:W-:Y:S01]  /*6730*/  STS.128 [R106+0x30], R24 ;  /* 0x000030186a007388 */ /* 0x0003e20000000c00 */
[----:B------:R-:W-:Y:S01]  /*6740*/  @!PT LDS RZ, [RZ] ;  /* 0x00000000fffff984 */ /* 0x000fe20000000800 */
[----:B------:R-:W-:Y:S01]  /*6750*/  @!PT LDS RZ, [RZ] ;  /* 0x00000000fffff984 */ /* 0x000fe20000000800 */
[----:B------:R-:W-:Y:S01]  /*6760*/  @!PT LDS RZ, [RZ] ;  /* 0x00000000fffff984 */ /* 0x000fe20000000800 */
[----:B------:R-:W-:Y:S01]  /*6770*/  @!PT LDS RZ, [RZ] ;  /* 0x00000000fffff984 */ /* 0x000fe20000000800 */
[----:B------:R2:W-:Y:S07]  /*6780*/  MEMBAR.ALL.CTA ;  /* 0x0000000000007992 */ /* 0x0005ee0000008000 */
[----:B--2---:R-:W2:Y:S02]  /*6790*/  FENCE.VIEW.ASYNC.S ;  /* 0x00000000000073c6 */ /* 0x004ea40000000000 */
[----:B--2---:R-:W-:Y:S06]  /*67a0*/  BAR.SYNC.DEFER_BLOCKING 0x1, 0x80 ;  /* 0x0042000000007b1d */ /* 0x004fec0000010000 */
[----:B------:R-:W-:Y:S05]  /*67b0*/  @P0 BRA `(.L_x_108) ;  /* 0x0000000000280947 */ /* 0x000fea0003800000 */
[----:B------:R-:W-:Y:S02]  /*67c0*/  UIADD3 UR4, UPT, UPT, UR48, 0x200, URZ ;  /* 0x0000020030047890 */ /* 0x000fe4000fffe0ff */
[----:B------:R-:W-:Y:S01]  /*67d0*/  UIADD3 UR6, UP0, UPT, UR52, 0x680, URZ ;  /* 0x0000068034067890 */ /* 0x000fe2000ff1e0ff */
[----:B------:R-:W-:Y:S03]  /*67e0*/  UMOV UR43, UR36 ;  /* 0x00000024002b7c82 */ /* 0x000fe60008000000 */
[----:B------:R-:W-:Y:S01]  /*67f0*/  MOV R93, UR4 ;  /* 0x00000004005d7c02 */ /* 0x000fe20008000f00 */
[----:B------:R-:W-:Y:S03]  /*6800*/  UIADD3.X UR7, UPT, UPT, URZ, UR53, URZ, UP0, !UPT ;  /* 0x00000035ff077290 */ /* 0x000fe600087fe4ff */
[----:B------:R-:W-:Y:S11]  /*6810*/  R2UR UR40, R93 ;  /* 0x000000005d2872ca */ /* 0x000ff600000e0000 */
[----:B------:R-:W-:Y:S02]  /*6820*/  @!UPT UIADD3 URZ, UPT, UPT, URZ, URZ, URZ ;  /* 0x000000fffffff290 */ /* 0x000fe4000fffe0ff */
[----:B------:R2:W-:Y:S01]  /*6830*/  UTMASTG.3D [UR40], [UR6] ;  /* 0x00000028060073b5 */ /* 0x0005e20008010000 */
[----:B------:R0:W-:Y:S01]  /*6840*/  UTMACMDFLUSH ;  /* 0x00000000000079b7 */ /* 0x0001e20000000000 */
[----:B--2---:R-:W-:Y:S04]  /*6850*/  DEPBAR.LE SB0, 0x1 ;  /* 0x000080400000791a */ /* 0x004fe80000000000 */
.L_x_108:
[----:B------:R-:W-:Y:S05]  /*6860*/  BSYNC.RECONVERGENT B0 ;  /* 0x0000000000007941 */ /* 0x000fea0003800200 */
.L_x_107:
[----:B------:R-:W-:Y:S01]  /*6870*/  BAR.SYNC.DEFER_BLOCKING 0x1, 0x80 ;  /* 0x0042000000007b1d */ /* 0x000fe20000010000 */
[----:B------:R-:W-:Y:S01]  /*6880*/  ISETP.NE.AND P1, PT, R107, RZ, PT ;  /* 0x000000ff6b00720c */ /* 0x000fe20003f25270 */
[----:B------:R-:W-:Y:S01]  /*6890*/  UISETP.NE.AND UP0, UPT, UR49, URZ, UPT ;  /* 0x000000ff3100728c */ /* 0x000fe2000bf05270 */
[----:B------:R-:W-:Y:S11]  /*68a0*/  LEA R2, R65, UR48, 0x3 ;  /* 0x0000003041027c11 */ /* 0x000ff6000f8e18ff */
[----:B------:R-:W-:Y:S01]  /*68b0*/  @P1 SHF.L.U32 R3, R97, 0x1f, RZ ;  /* 0x0000001f61031819 */ /* 0x000fe200000006ff */
[----:B------:R-:W-:Y:S06]  /*68c0*/  BRA.U !UP0, `(.L_x_109) ;  /* 0x0000000108247547 */ /* 0x000fec000b800000 */
[----:B------:R-:W-:Y:S01]  /*68d0*/  IMAD.U32 R4, RZ, RZ, UR51 ;  /* 0x00000033ff047e24 */ /* 0x000fe2000f8e00ff */
[----:B------:R-:W-:Y:S01]  /*68e0*/  MOV R0, UR37 ;  /* 0x0000002500007c02 */ /* 0x000fe20008000f00 */
[----:B------:R-:W-:Y:S03]  /*68f0*/  UIADD3 UR51, UPT, UPT, UR51, 0x1, URZ ;  /* 0x0000000133337890 */ /* 0x000fe6000fffe0ff */
[----:B------:R-:W-:Y:S01]  /*6900*/  @P1 LEA R4, R4, UR48, 0x3 ;  /* 0x0000003004041c11 */ /* 0x000fe2000f8e18ff */
[----:B------:R-:W-:Y:S04]  /*6910*/  UISETP.NE.AND UP0, UPT, UR51, 0x4, UPT ;  /* 0x000000043300788c */ /* 0x000fe8000bf05270 */
[----:B------:R-:W-:Y:S01]  /*6920*/  @P1 VIADD R4, R4, 0x80 ;  /* 0x0000008004041836 */ /* 0x000fe20000000000 */
[----:B------:R-:W-:Y:S04]  /*6930*/  USEL UR51, UR51, URZ, UP0 ;  /* 0x000000ff33337287 */ /* 0x000fe80008000000 */
[----:B------:R-:W-:Y:S04]  /*6940*/  @P1 PRMT R0, R0, 0x654, R4 ;  /* 0x0000065400001816 */ /* 0x000fe80000000004 */
[----:B------:R2:W-:Y:S04]  /*6950*/  @P1 SYNCS.ARRIVE.TRANS64.RED.A1T0 RZ, [R0+URZ], RZ ;  /* 0x000000ff00ff19a7 */ /* 0x0005e800081004ff */
.L_x_109:
[----:B------:R-:W4:Y:S01]  /*6960*/  @P1 SYNCS.PHASECHK.TRANS64.TRYWAIT P0, [R2+URZ+0x60], R3 ;  /* 0x00006003020015a7 */ /* 0x000f2200080011ff */
[----:B------:R-:W-:Y:S01]  /*6970*/  BSSY B1, `(.L_x_110) ;  /* 0x0000016000017945 */ /* 0x000fe20003800000 */
[----:B----4-:R-:W-:Y:S03]  /*6980*/  @P1 SEL R66, RZ, 0x1, !P0 ;  /* 0x00000001ff421807 */ /* 0x010fe60004000000 */
[----:B------:R-:W-:Y:S05]  /*6990*/  @!P1 BRA `(.L_x_111) ;  /* 0x00000000004c9947 */ /* 0x000fea0003800000 */
[----:B------:R-:W-:Y:S01]  /*69a0*/  ISETP.NE.AND P0, PT, R66, RZ, PT ;  /* 0x000000ff4200720c */ /* 0x000fe20003f05270 */
[----:B------:R-:W-:Y:S01]  /*69b0*/  BSSY B0, `(.L_x_112) ;  /* 0x000000b000007945 */ /* 0x000fe20003800000 */
[----:B------:R-:W-:Y:S11]  /*69c0*/  ISETP.NE.AND P1, PT, R67, RZ, PT ;  /* 0x000000ff4300720c */ /* 0x000ff60003f25270 */
[----:B------:R-:W-:Y:S02]  /*69d0*/  @!UPT UIADD3 URZ, UPT, UPT, URZ, URZ, URZ ;  /* 0x000000fffffff290 */ /* 0x000fe4000fffe0ff */
[C---:B------:R-:W-:Y:S01]  /*69e0*/  @P1 IMAD R6, R65.reuse, 0x2000, R100 ;  /* 0x0000200041061824 */ /* 0x040fe200078e0264 */
[C---:B------:R-:W-:Y:S01]  /*69f0*/  @P1 LEA R4, R65.reuse, R98, 0xd ;  /* 0x0000006241041211 */ /* 0x040fe200078e68ff */
[C---:B------:R-:W-:Y:S02]  /*6a00*/  @P1 IMAD R5, R65.reuse, 0x2000, R99 ;  /* 0x0000200041051824 */ /* 0x040fe400078e0263 */
[----:B------:R-:W-:Y:S01]  /*6a10*/  @P1 IMAD R3, R65, 0x2000, R106 ;  /* 0x0000200041031824 */ /* 0x000fe200078e026a */
[----:B------:R-:W-:Y:S06]  /*6a20*/  @P0 BRA `(.L_x_113) ;  /* 0x00000000000c0947 */ /* 0x000fec0003800000 */
[----:B--2---:R-:W-:Y:S04]  /*6a30*/  SHF.L.U32 R0, R97, 0x1f, RZ ;  /* 0x0000001f61007819 */ /* 0x004fe800000006ff */
[----:B------:R-:W2:Y:S02]  /*6a40*/  SYNCS.PHASECHK.TRANS64.TRYWAIT P0, [R2+URZ+0x60], R0 ;  /* 0x00006000020075a7 */ /* 0x000ea400080011ff */
[----:B--2---:R-:W-:Y:S05]  /*6a50*/  @!P0 BRA `(.L_x_114) ;  /* 0x0000003000948947 */ /* 0x004fea0003800000 */
.L_x_113:
[----:B------:R-:W-:Y:S05]  /*6a60*/  BSYNC B0 ;  /* 0x0000000000007941 */ /* 0x000fea0003800000 */
.L_x_112:
[----:B------:R-:W-:Y:S02]  /*6a70*/  ISETP.NE.AND P0, PT, R67, RZ, PT ;  /* 0x000000ff4300720c */ /* 0x000fe40003f05270 */
[----:B------:R-:W-:Y:S11]  /*6a80*/  IADD3 R65, PT, PT, R65, 0x1, RZ ;  /* 0x0000000141417810 */ /* 0x000ff60007ffe0ff */
[----:B------:R4:W1:Y:S04]  /*6a90*/  @P0 LDS.128 R56, [R6] ;  /* 0x0000000006380984 */ /* 0x0008680000000c00 */
[----:B------:R4:W1:Y:S04]  /*6aa0*/  @P0 LDS.128 R60, [R5+0x10] ;  /* 0x00001000053c0984 */ /* 0x0008680000000c00 */
[----:B------:R4:W1:Y:S04]  /*6ab0*/  @P0 LDS.128 R68, [R4+0x20] ;  /* 0x0000200004440984 */ /* 0x0008680000000c00 */
[----:B------:R4:W1:Y:S02]  /*6ac0*/  @P0 LDS.128 R76, [R3+0x30] ;  /* 0x00003000034c0984 */ /* 0x0008640000000c00 */
.L_x_111:
[----:B------:R-:W-:Y:S05]  /*6ad0*/  BSYNC B1 ;  /* 0x0000000000017941 */ /* 0x000fea0003800000 */
.L_x_110:
[----:B--2---:R-:W-:Y:S05]  /*6ae0*/  VIADD R0, R48, 0x20 ;  /* 0x0000002030007836 */ /* 0x004fea0000000000 */
[----:B------:R-:W-:Y:S04]  /*6af0*/  SHF.R.U32.HI R0, RZ, 0x15, R0 ;  /* 0x00000015ff007819 */ /* 0x000fe80000011600 */
[----:B------:R-:W-:Y:S11]  /*6b00*/  LOP3.LUT P0, RZ, R0, 0x3, R92, 0x48, !PT ;  /* 0x0000000300ff7812 */ /* 0x000ff6000780485c */
[----:B------:R-:W-:Y:S02]  /*6b10*/  @!UPT UIADD3 URZ, UPT, UPT, URZ, URZ, URZ ;  /* 0x000000fffffff290 */ /* 0x000fe4000fffe0ff */
[----:B------:R-:W-:Y:S05]  /*6b20*/  @!P0 BRA `(.L_x_115) ;  /* 0x0000000000408947 */ /* 0x000fea0003800000 */
[----:B------:R-:W2:Y:S01]  /*6b30*/  LDCU.64 UR8, c[0x4][0x70] ;  /* 0x01000e00ff0877ac */ /* 0x000ea20008000a00 */
[----:B----4-:R-:W-:Y:S01]  /*6b40*/  MOV R3, 0x0 ;  /* 0x0000000000037802 */ /* 0x010fe20000000f00 */
[----:B------:R-:W-:Y:S02]  /*6b50*/  HFMA2 R12, -RZ, RZ, 0, 5.9604644775390625e-08 ;  /* 0x00000001ff0c7431 */ /* 0x000fe400000001ff */
[----:B-1----:R-:W-:Y:S02]  /*6b60*/  IMAD.MOV.U32 R8, RZ, RZ, 0x192 ;  /* 0x00000192ff087424 */ /* 0x002fe400078e00ff */
[----:B------:R-:W-:Y:S01]  /*6b70*/  IMAD.MOV.U32 R13, RZ, RZ, RZ ;  /* 0x000000ffff0d7224 */ /* 0x000fe200078e00ff */
[----:B------:R-:W1:Y:S01]  /*6b80*/  LDCU.64 UR6, c[0x4][0x78] ;  /* 0x01000f00ff0677ac */ /* 0x000e620008000a00 */
[----:B------:R-:W4:Y:S01]  /*6b90*/  LDC.64 R2, c[0x4][R3] ;  /* 0x0100000003027b82 */ /* 0x000f220000000a00 */
[----:B------:R-:W5:Y:S01]  /*6ba0*/  LDCU.64 UR4, c[0x4][0x10] ;  /* 0x01000200ff0477ac */ /* 0x000f620008000a00 */
[----:B--2---:R-:W-:Y:S01]  /*6bb0*/  MOV R5, UR9 ;  /* 0x0000000900057c02 */ /* 0x004fe20008000f00 */
[----:B------:R-:W-:Y:S01]  /*6bc0*/  IMAD.U32 R4, RZ, RZ, UR8 ;  /* 0x00000008ff047e24 */ /* 0x000fe2000f8e00ff */
[----:B-1----:R-:W-:Y:S01]  /*6bd0*/  MOV R7, UR7 ;  /* 0x0000000700077c02 */ /* 0x002fe20008000f00 */
[----:B------:R-:W-:Y:S01]  /*6be0*/  IMAD.U32 R6, RZ, RZ, UR6 ;  /* 0x00000006ff067e24 */ /* 0x000fe2000f8e00ff */
[----:B-----5:R-:W-:Y:S01]  /*6bf0*/  MOV R11, UR5 ;  /* 0x00000005000b7c02 */ /* 0x020fe20008000f00 */
[----:B------:R-:W-:Y:S02]  /*6c00*/  IMAD.U32 R10, RZ, RZ, UR4 ;  /* 0x00000004ff0a7e24 */ /* 0x000fe4000f8e00ff */
[----:B------:R-:W-:Y:S07]  /*6c10*/  LEPC R20, `(.L_x_115) ;  /* 0x000000001014794e */ /* 0x000fee0000000000 */
[----:B---34-:R-:W-:Y:S05]  /*6c20*/  CALL.ABS.NOINC R2 ;  /* 0x0000000002007343 */ /* 0x018fea0003c00000 */
.L_x_115:
[----:B------:R-:W-:Y:S05]  /*6c30*/  WARPSYNC.ALL ;  /* 0x0000000000007948 */ /* 0x000fea0003800000 */
[----:B------:R-:W-:Y:S01]  /*6c40*/  R2UR UR4, R48 ;  /* 0x00000000300472ca */ /* 0x000fe200000e0000 */
[--C-:B-1--4-:R-:W-:Y:S01]  /*6c50*/  HADD2.F32 R3, -RZ, R56.reuse.H0_H0 ;  /* 0x20000038ff037230 */ /* 0x112fe20000004100 */
[----:B------:R-:W-:Y:S01]  /*6c60*/  ISETP.NE.AND P6, PT, R107, RZ, PT ;  /* 0x000000ff6b00720c */ /* 0x000fe20003fc5270 */
[--C-:B------:R-:W-:Y:S01]  /*6c70*/  HADD2.F32 R51, -RZ, R57.reuse.H1_H1 ;  /* 0x30000039ff337230 */ /* 0x100fe20000004100 */
[----:B------:R-:W-:Y:S01]  /*6c80*/  MOV R50, UR51 ;  /* 0x0000003300327c02 */ /* 0x000fe20008000f00 */
[----:B------:R-:W-:Y:S01]  /*6c90*/  BSSY.RECONVERGENT B0, `(.L_x_116) ;  /* 0x000008c000007945 */ /* 0x000fe20003800200 */
[----:B------:R-:W-:Y:S02]  /*6ca0*/  MOV R72, UR37 ;  /* 0x0000002500487c02 */ /* 0x000fe40008000f00 */
[----:B------:R-:W-:Y:S05]  /*6cb0*/  ISETP.NE.AND P0, PT, R102, RZ, PT ;  /* 0x000000ff6600720c */ /* 0x000fea0003f05270 */
[----:B------:R-:W1:Y:S02]  /*6cc0*/  LDTM.x32 R4, tmem[UR4+0x20] ;  /* 0x00002004000479ee */ /* 0x000e6400082c0000 */
[----:B------:R-:W-:Y:S04]  /*6cd0*/  @P6 LEA R50, R50, UR48, 0x3 ;  /* 0x0000003032326c11 */ /* 0x000fe8000f8e18ff */
[----:B------:R-:W-:Y:S04]  /*6ce0*/  @P6 IADD3 R50, PT, PT, R50, 0x80, RZ ;  /* 0x0000008032326810 */ /* 0x000fe80007ffe0ff */
[----:B------:R-:W-:Y:S01]  /*6cf0*/  @P6 PRMT R72, R72, 0x654, R50 ;  /* 0x0000065448486816 */ /* 0x000fe20000000032 */
[----:B------:R-:W-:Y:S02]  /*6d00*/  HADD2.F32 R50, -RZ, R57.H0_H0 ;  /* 0x20000039ff327230 */ /* 0x000fe40000004100 */
[C---:B-1----:R-:W-:Y:S01]  /*6d10*/  FMUL R0, R47.reuse, R4 ;  /* 0x000000042f007220 */ /* 0x042fe20000400000 */
[----:B------:R-:W-:Y:S02]  /*6d20*/  HADD2.F32 R4, -RZ, R56.H1_H1 ;  /* 0x30000038ff047230 */ /* 0x000fe40000004100 */
[C---:B------:R-:W-:Y:S01]  /*6d30*/  FMUL R2, R47.reuse, R5 ;  /* 0x000000052f027220 */ /* 0x040fe20000400000 */
[----:B------:R-:W-:Y:S01]  /*6d40*/  FMUL R7, R47, R7 ;  /* 0x000000072f077220 */ /* 0x000fe20000400000 */
[----:B------:R-:W-:Y:S01]  /*6d50*/  FFMA R0, R49, R3, R0 ;  /* 0x0000000331007223 */ /* 0x000fe20000000000 */
[----:B------:R-:W-:Y:S01]  /*6d60*/  FMUL R3, R47, R6 ;  /* 0x000000062f037220 */ /* 0x000fe20000400000 */
[----:B------:R-:W-:Y:S01]  /*6d70*/  FFMA R2, R49, R4, R2 ;  /* 0x0000000431027223 */ /* 0x000fe20000000002 */
[C---:B------:R-:W-:Y:S01]  /*6d80*/  FMUL R4, R47.reuse, R8 ;  /* 0x000000082f047220 */ /* 0x040fe20000400000 */
[----:B------:R-:W-:Y:S01]  /*6d90*/  FMUL R8, R47, R12 ;  /* 0x0000000c2f087220 */ /* 0x000fe20000400000 */
[----:B------:R-:W-:Y:S01]  /*6da0*/  FFMA R3, R49, R50, R3 ;  /* 0x0000003231037223 */ /* 0x000fe20000000003 */
[C---:B------:R-:W-:Y:S01]  /*6db0*/  FMUL R12, R47.reuse, R16 ;  /* 0x000000102f0c7220 */ /* 0x040fe20000400000 */
[C---:B------:R-:W-:Y:S01]  /*6dc0*/  FMUL R16, R47.reuse, R20 ;  /* 0x000000142f107220 */ /* 0x040fe20000400000 */
[C---:B------:R-:W-:Y:S01]  /*6dd0*/  FMUL R20, R47.reuse, R24 ;  /* 0x000000182f147220 */ /* 0x040fe20000400000 */
[C---:B------:R-:W-:Y:S01]  /*6de0*/  FMUL R24, R47.reuse, R28 ;  /* 0x0000001c2f187220 */ /* 0x040fe20000400000 */
[C---:B------:R-:W-:Y:S01]  /*6df0*/  FMUL R28, R47.reuse, R32 ;  /* 0x000000202f1c7220 */ /* 0x040fe20000400000 */
[--C-:B------:R-:W-:Y:S01]  /*6e00*/  HADD2.F32 R32, -RZ, R58.reuse.H0_H0 ;  /* 0x2000003aff207230 */ /* 0x100fe20000004100 */
[----:B------:R-:W-:Y:S01]  /*6e10*/  F2FP.F16.F32.PACK_AB R52, R2, R0 ;  /* 0x000000000234723e */ /* 0x000fe200000000ff */
[----:B------:R-:W-:Y:S02]  /*6e20*/  HADD2.F32 R0, -RZ, R58.H1_H1 ;  /* 0x3000003aff007230 */ /* 0x000fe40000004100 */
[----:B------:R-:W-:Y:S01]  /*6e30*/  FMUL R5, R47, R9 ;  /* 0x000000092f057220 */ /* 0x000fe20000400000 */
[--C-:B------:R-:W-:Y:S02]  /*6e40*/  HADD2.F32 R2, -RZ, R59.reuse.H0_H0 ;  /* 0x2000003bff027230 */ /* 0x100fe40000004100 */
[C---:B------:R-:W-:Y:S01]  /*6e50*/  FFMA R7, R49.reuse, R51, R7 ;  /* 0x0000003331077223 */ /* 0x040fe20000000007 */
[C---:B------:R-:W-:Y:S01]  /*6e60*/  FFMA R4, R49.reuse, R32, R4 ;  /* 0x0000002031047223 */ /* 0x040fe20000000004 */
[----:B------:R-:W-:Y:S02]  /*6e70*/  HADD2.F32 R32, -RZ, R59.H1_H1 ;  /* 0x3000003bff207230 */ /* 0x000fe40000004100 */
[----:B------:R-:W-:Y:S01]  /*6e80*/  FFMA R5, R49, R0, R5 ;  /* 0x0000000031057223 */ /* 0x000fe20000000005 */
[--C-:B------:R-:W-:Y:S01]  /*6e90*/  HADD2.F32 R0, -RZ, R60.reuse.H0_H0 ;  /* 0x2000003cff007230 */ /* 0x100fe20000004100 */
[----:B------:R-:W-:Y:S01]  /*6ea0*/  F2FP.F16.F32.PACK_AB R53, R7, R3 ;  /* 0x000000030735723e */ /* 0x000fe200000000ff */
[----:B------:R-:W-:Y:S01]  /*6eb0*/  FMUL R6, R47, R10 ;  /* 0x0000000a2f067220 */ /* 0x000fe20000400000 */
[--C-:B------:R-:W-:Y:S01]  /*6ec0*/  HADD2.F32 R3, -RZ, R61.reuse.H0_H0 ;  /* 0x2000003dff037230 */ /* 0x100fe20000004100 */
[----:B------:R-:W-:Y:S01]  /*6ed0*/  F2FP.F16.F32.PACK_AB R54, R5, R4 ;  /* 0x000000040536723e */ /* 0x000fe200000000ff */
[----:B------:R-:W-:Y:S01]  /*6ee0*/  FMUL R11, R47, R11 ;  /* 0x0000000b2f0b7220 */ /* 0x000fe20000400000 */
[----:B------:R-:W-:Y:S01]  /*6ef0*/  FFMA R6, R49, R2, R6 ;  /* 0x0000000231067223 */ /* 0x000fe20000000006 */
[----:B------:R-:W-:Y:S02]  /*6f00*/  HADD2.F32 R2, -RZ, R60.H1_H1 ;  /* 0x3000003cff027230 */ /* 0x000fe40000004100 */
[----:B------:R-:W-:Y:S01]  /*6f10*/  FMUL R9, R47, R13 ;  /* 0x0000000d2f097220 */ /* 0x000fe20000400000 */
[C---:B------:R-:W-:Y:S01]  /*6f20*/  FFMA R11, R49.reuse, R32, R11 ;  /* 0x00000020310b7223 */ /* 0x040fe2000000000b */
[----:B------:R-:W-:Y:S01]  /*6f30*/  FFMA R8, R49, R0, R8 ;  /* 0x0000000031087223 */ /* 0x000fe20000000008 */
[C---:B------:R-:W-:Y:S01]  /*6f40*/  FMUL R10, R47.reuse, R14 ;  /* 0x0000000e2f0a7220 */ /* 0x040fe20000400000 */
[----:B------:R-:W-:Y:S02]  /*6f50*/  HADD2.F32 R0, -RZ, R61.H1_H1 ;  /* 0x3000003dff007230 */ /* 0x000fe40000004100 */
[----:B------:R-:W-:Y:S01]  /*6f60*/  FMUL R15, R47, R15 ;  /* 0x0000000f2f0f7220 */ /* 0x000fe20000400000 */
[C---:B------:R-:W-:Y:S01]  /*6f70*/  FFMA R9, R49.reuse, R2, R9 ;  /* 0x0000000231097223 */ /* 0x040fe20000000009 */
[C---:B------:R-:W-:Y:S01]  /*6f80*/  FFMA R10, R49.reuse, R3, R10 ;  /* 0x00000003310a7223 */ /* 0x040fe2000000000a */
[--C-:B------:R-:W-:Y:S02]  /*6f90*/  HADD2.F32 R2, -RZ, R62.reuse.H0_H0 ;  /* 0x2000003eff027230 */ /* 0x100fe40000004100 */
[----:B------:R-:W-:Y:S01]  /*6fa0*/  FFMA R15, R49, R0, R15 ;  /* 0x00000000310f7223 */ /* 0x000fe2000000000f */
[----:B------:R-:W-:Y:S02]  /*6fb0*/  HADD2.F32 R3, -RZ, R62.H1_H1 ;  /* 0x3000003eff037230 */ /* 0x000fe40000004100 */
[C---:B------:R-:W-:Y:S01]  /*6fc0*/  FMUL R13, R47.reuse, R17 ;  /* 0x000000112f0d7220 */ /* 0x040fe20000400000 */
[--C-:B------:R-:W-:Y:S02]  /*6fd0*/  HADD2.F32 R0, -RZ, R63.reuse.H0_H0 ;  /* 0x2000003fff007230 */ /* 0x100fe40000004100 */
[----:B------:R-:W-:Y:S01]  /*6fe0*/  FMUL R14, R47, R18 ;  /* 0x000000122f0e7220 */ /* 0x000fe20000400000 */
[C---:B------:R-:W-:Y:S01]  /*6ff0*/  FFMA R12, R49.reuse, R2, R12 ;  /* 0x00000002310c7223 */ /* 0x040fe2000000000c */
[C---:B------:R-:W-:Y:S01]  /*7000*/  FFMA R13, R49.reuse, R3, R13 ;  /* 0x00000003310d7223 */ /* 0x040fe2000000000d */
[----:B------:R-:W-:Y:S02]  /*7010*/  HADD2.F32 R2, -RZ, R63.H1_H1 ;  /* 0x3000003fff027230 */ /* 0x000fe40000004100 */
[----:B------:R-:W-:Y:S01]  /*7020*/  FFMA R14, R49, R0, R14 ;  /* 0x00000000310e7223 */ /* 0x000fe2000000000e */
[C---:B------:R-:W-:Y:S01]  /*7030*/  FMUL R19, R47.reuse, R19 ;  /* 0x000000132f137220 */ /* 0x040fe20000400000 */
[--C-:B------:R-:W-:Y:S02]  /*7040*/  HADD2.F32 R0, -RZ, R68.reuse.H0_H0 ;  /* 0x20000044ff007230 */ /* 0x100fe40000004100 */
[----:B------:R-:W-:Y:S01]  /*7050*/  FMUL R17, R47, R21 ;  /* 0x000000152f117220 */ /* 0x000fe20000400000 */
[--C-:B------:R-:W-:Y:S02]  /*7060*/  HADD2.F32 R3, -RZ, R69.reuse.H0_H0 ;  /* 0x20000045ff037230 */ /* 0x100fe40000004100 */
[C---:B------:R-:W-:Y:S01]  /*7070*/  FFMA R19, R49.reuse, R2, R19 ;  /* 0x0000000231137223 */ /* 0x040fe20000000013 */
[----:B------:R-:W-:Y:S02]  /*7080*/  HADD2.F32 R2, -RZ, R68.H1_H1 ;  /* 0x30000044ff027230 */ /* 0x000fe40000004100 */
        /* <DEDUP_REMOVED lines=9> */
[----:B------:R-:W-:Y:S01]  /*7120*/  FMUL R21, R47, R25 ;  /* 0x000000192f157220 */ /* 0x000fe20000400000 */
[----:B------:R-:W-:Y:S01]  /*7130*/  F2FP.F16.F32.PACK_AB R55, R11, R6 ;  /* 0x000000060b37723e */ /* 0x000fe200000000ff */
[--C-:B------:R-:W-:Y:S02]  /*7140*/  HADD2.F32 R3, -RZ, R71.reuse.H0_H0 ;  /* 0x20000047ff037230 */ /* 0x100fe40000004100 */
[----:B------:R-:W-:Y:S01]  /*7150*/  FMUL R22, R47, R26 ;  /* 0x0000001a2f167220 */ /* 0x000fe20000400000 */
[C---:B------:R-:W-:Y:S01]  /*7160*/  FFMA R20, R49.reuse, R2, R20 ;  /* 0x0000000231147223 */ /* 0x040fe20000000014 */
[C---:B------:R-:W-:Y:S01]  /*7170*/  FFMA R21, R49.reuse, R0, R21 ;  /* 0x0000000031157223 */ /* 0x040fe20000000015 */
[----:B------:R1:W-:Y:S01]  /*7180*/  STS.128 [R100+0x2000], R52 ;  /* 0x0020003464007388 */ /* 0x0003e20000000c00 */
[----:B------:R-:W-:Y:S02]  /*7190*/  HADD2.F32 R0, -RZ, R71.H1_H1 ;  /* 0x30000047ff007230 */ /* 0x000fe40000004100 */
[----:B------:R-:W-:Y:S01]  /*71a0*/  FFMA R22, R49, R3, R22 ;  /* 0x0000000331167223 */ /* 0x000fe20000000016 */
[----:B------:R-:W-:Y:S01]  /*71b0*/  FMUL R27, R47, R27 ;  /* 0x0000001b2f1b7220 */ /* 0x000fe20000400000 */
[--C-:B------:R-:W-:Y:S01]  /*71c0*/  HADD2.F32 R2, -RZ, R76.reuse.H0_H0 ;  /* 0x2000004cff027230 */ /* 0x100fe20000004100 */
[----:B------:R-:W-:Y:S01]  /*71d0*/  F2FP.F16.F32.PACK_AB R8, R9, R8 ;  /* 0x000000080908723e */ /* 0x000fe200000000ff */
[----:B------:R-:W-:Y:S01]  /*71e0*/  HADD2.F32 R3, -RZ, R76.H1_H1 ;  /* 0x3000004cff037230 */ /* 0x000fe20000004100 */
[----:B------:R-:W-:Y:S01]  /*71f0*/  F2FP.F16.F32.PACK_AB R9, R15, R10 ;  /* 0x0000000a0f09723e */ /* 0x000fe200000000ff */
[----:B------:R-:W-:Y:S01]  /*7200*/  FMUL R25, R47, R29 ;  /* 0x0000001d2f197220 */ /* 0x000fe20000400000 */
[--C-:B------:R-:W-:Y:S01]  /*7210*/  HADD2.F32 R4, -RZ, R77.reuse.H0_H0 ;  /* 0x2000004dff047230 */ /* 0x100fe20000004100 */
[----:B------:R-:W-:Y:S01]  /*7220*/  F2FP.F16.F32.PACK_AB R10, R13, R12 ;  /* 0x0000000c0d0a723e */ /* 0x000fe200000000ff */
[----:B------:R-:W-:Y:S01]  /*7230*/  FMUL R26, R47, R30 ;  /* 0x0000001e2f1a7220 */ /* 0x000fe20000400000 */
[----:B------:R-:W-:Y:S01]  /*7240*/  F2FP.F16.F32.PACK_AB R11, R19, R14 ;  /* 0x0000000e130b723e */ /* 0x000fe200000000ff */
[C---:B------:R-:W-:Y:S01]  /*7250*/  FFMA R27, R49.reuse, R0, R27 ;  /* 0x00000000311b7223 */ /* 0x040fe2000000001b */
[C---:B------:R-:W-:Y:S01]  /*7260*/  FFMA R24, R49.reuse, R2, R24 ;  /* 0x0000000231187223 */ /* 0x040fe20000000018 */
[----:B------:R-:W-:Y:S02]  /*7270*/  HADD2.F32 R0, -RZ, R77.H1_H1 ;  /* 0x3000004dff007230 */ /* 0x000fe40000004100 */
[----:B------:R-:W-:Y:S01]  /*7280*/  FFMA R25, R49, R3, R25 ;  /* 0x0000000331197223 */ /* 0x000fe20000000019 */
[----:B------:R1:W-:Y:S01]  /*7290*/  STS.128 [R99+0x2010], R8 ;  /* 0x0020100863007388 */ /* 0x0003e20000000c00 */
[----:B------:R-:W-:Y:S01]  /*72a0*/  FMUL R31, R47, R31 ;  /* 0x0000001f2f1f7220 */ /* 0x000fe20000400000 */
[--C-:B------:R-:W-:Y:S02]  /*72b0*/  HADD2.F32 R2, -RZ, R78.reuse.H0_H0 ;  /* 0x2000004eff027230 */ /* 0x100fe40000004100 */
[----:B------:R-:W-:Y:S01]  /*72c0*/  FFMA R26, R49, R4, R26 ;  /* 0x00000004311a7223 */ /* 0x000fe2000000001a */
[----:B------:R-:W-:Y:S02]  /*72d0*/  HADD2.F32 R3, -RZ, R78.H1_H1 ;  /* 0x3000004eff037230 */ /* 0x000fe40000004100 */
[----:B------:R-:W-:Y:S01]  /*72e0*/  FMUL R29, R47, R33 ;  /* 0x000000212f1d7220 */ /* 0x000fe20000400000 */
[--C-:B------:R-:W-:Y:S01]  /*72f0*/  HADD2.F32 R4, -RZ, R79.reuse.H0_H0 ;  /* 0x2000004fff047230 */ /* 0x100fe20000004100 */
[----:B------:R-:W-:Y:S01]  /*7300*/  F2FP.F16.F32.PACK_AB R16, R17, R16 ;  /* 0x000000101110723e */ /* 0x000fe200000000ff */
[----:B------:R-:W-:Y:S01]  /*7310*/  FMUL R30, R47, R34 ;  /* 0x000000222f1e7220 */ /* 0x000fe20000400000 */
        /* <DEDUP_REMOVED lines=14> */
[----:B------:R-:W-:Y:S02]  /*7400*/  F2FP.F16.F32.PACK_AB R27, R35, R30 ;  /* 0x0000001e231b723e */ /* 0x000fe400000000ff */
[----:B------:R-:W-:Y:S02]  /*7410*/  LEA R0, R65, UR48, 0x3 ;  /* 0x0000003041007c11 */ /* 0x000fe4000f8e18ff */
[----:B------:R-:W-:Y:S01]  /*7420*/  @P6 SHF.L.U32 R2, R97, 0x1f, RZ ;  /* 0x0000001f61026819 */ /* 0x000fe200000006ff */
        /* <DEDUP_REMOVED lines=9> */
[----:B------:R-:W-:Y:S02]  /*74c0*/  UIADD3 UR8, UP0, UPT, UR52, 0x680, URZ ;  /* 0x0000068034087890 */ /* 0x000fe4000ff1e0ff */
[----:B------:R-:W-:Y:S02]  /*74d0*/  UIADD3 UR5, UPT, UPT, UR41, 0x20, URZ ;  /* 0x0000002029057890 */ /* 0x000fe4000fffe0ff */
[----:B------:R-:W-:Y:S02]  /*74e0*/  UIADD3 UR4, UPT, UPT, UR48, 0x2200, URZ ;  /* 0x0000220030047890 */ /* 0x000fe4000fffe0ff */
[----:B------:R-:W-:Y:S01]  /*74f0*/  UIADD3.X UR9, UPT, UPT, URZ, UR53, URZ, UP0, !UPT ;  /* 0x00000035ff097290 */ /* 0x000fe200087fe4ff */
[----:B------:R-:W-:Y:S01]  /*7500*/  UMOV UR6, UR42 ;  /* 0x0000002a00067c82 */ /* 0x000fe20008000000 */
[----:B------:R-:W-:Y:S07]  /*7510*/  UMOV UR7, UR36 ;  /* 0x0000002400077c82 */ /* 0x000fee0008000000 */
[----:B------:R2:W-:Y:S01]  /*7520*/  UTMASTG.3D [UR4], [UR8] ;  /* 0x00000004080073b5 */ /* 0x0005e20008010000 */
[----:B------:R0:W-:Y:S01]  /*7530*/  UTMACMDFLUSH ;  /* 0x00000000000079b7 */ /* 0x0001e20000000000 */
[----:B--2---:R-:W-:Y:S04]  /*7540*/  DEPBAR.LE SB0, 0x1 ;  /* 0x000080400000791a */ /* 0x004fe80000000000 */
.L_x_117:
[----:B------:R-:W-:Y:S05]  /*7550*/  BSYNC.RECONVERGENT B0 ;  /* 0x0000000000007941 */ /* 0x000fea0003800200 */
.L_x_116:
[----:B------:R-:W-:Y:S01]  /*7560*/  BAR.SYNC.DEFER_BLOCKING 0x1, 0x80 ;  /* 0x0042000000007b1d */ /* 0x000fe20000010000 */
[----:B------:R-:W-:Y:S04]  /*7570*/  UIADD3 UR40, UPT, UPT, UR51, 0x1, URZ ;  /* 0x0000000133287890 */ /* 0x000fe8000fffe0ff */
[----:B------:R-:W-:Y:S04]  /*7580*/  UISETP.NE.AND UP0, UPT, UR40, 0x4, UPT ;  /* 0x000000042800788c */ /* 0x000fe8000bf05270 */
[----:B------:R-:W-:Y:S01]  /*7590*/  USEL UR40, UR40, URZ, UP0 ;  /* 0x000000ff28287287 */ /* 0x000fe20008000000 */
[----:B------:R2:W-:Y:S01]  /*75a0*/  @P6 SYNCS.ARRIVE.TRANS64.RED.A1T0 RZ, [R72+URZ], RZ ;  /* 0x000000ff48ff69a7 */ /* 0x0005e200081004ff */
[----:B------:R-:W-:Y:S01]  /*75b0*/  BSSY B1, `(.L_x_118) ;  /* 0x0000017000017945 */ /* 0x000fe20003800000 */
[----:B------:R-:W4:Y:S02]  /*75c0*/  @P6 SYNCS.PHASECHK.TRANS64.TRYWAIT P0, [R0+URZ+0x60], R2 ;  /* 0x00006002000065a7 */ /* 0x000f2400080011ff */
[----:B----4-:R-:W-:Y:S01]  /*75d0*/  @P6 SEL R66, RZ, 0x1, !P0 ;  /* 0x00000001ff426807 */ /* 0x010fe20004000000 */
[----:B--2---:R-:W-:Y:S06]  /*75e0*/  @!P6 BRA `(.L_x_119) ;  /* 0x00000000004ce947 */ /* 0x004fec0003800000 */
        /* <DEDUP_REMOVED lines=9> */
[----:B------:R-:W-:Y:S04]  /*7680*/  SHF.L.U32 R6, R97, 0x1f, RZ ;  /* 0x0000001f61067819 */ /* 0x000fe800000006ff */
[----:B------:R-:W2:Y:S02]  /*7690*/  SYNCS.PHASECHK.TRANS64.TRYWAIT P0, [R0+URZ+0x60], R6 ;  /* 0x00006006000075a7 */ /* 0x000ea400080011ff */
[----:B--2---:R-:W-:Y:S05]  /*76a0*/  @!P0 BRA `(.L_x_122) ;  /* 0x0000002400948947 */ /* 0x004fea0003800000 */
.L_x_121:
[----:B------:R-:W-:Y:S05]  /*76b0*/  BSYNC B0 ;  /* 0x0000000000007941 */ /* 0x000fea0003800000 */
.L_x_120:
[----:B------:R-:W-:Y:S02]  /*76c0*/  ISETP.NE.AND P0, PT, R67, RZ, PT ;  /* 0x000000ff4300720c */ /* 0x000fe40003f05270 */
[----:B------:R-:W-:Y:S11]  /*76d0*/  IADD3 R65, PT, PT, R65, 0x1, RZ ;  /* 0x0000000141417810 */ /* 0x000ff60007ffe0ff */
[----:B------:R4:W1:Y:S04]  /*76e0*/  @P0 LDS.128 R56, [R5] ;  /* 0x0000000005380984 */ /* 0x0008680000000c00 */
[----:B------:R4:W1:Y:S04]  /*76f0*/  @P0 LDS.128 R60, [R4+0x10] ;  /* 0x00001000043c0984 */ /* 0x0008680000000c00 */
[----:B------:R4:W1:Y:S04]  /*7700*/  @P0 LDS.128 R68, [R3+0x20] ;  /* 0x0000200003440984 */ /* 0x0008680000000c00 */
[----:B------:R4:W1:Y:S02]  /*7710*/  @P0 LDS.128 R76, [R2+0x30] ;  /* 0x00003000024c0984 */ /* 0x0008640000000c00 */
.L_x_119:
[----:B------:R-:W-:Y:S05]  /*7720*/  BSYNC B1 ;  /* 0x0000000000017941 */ /* 0x000fea0003800000 */
.L_x_118:
        /* <DEDUP_REMOVED lines=21> */
.L_x_123:
        /* <DEDUP_REMOVED lines=146> */
.L_x_125:
[----:B------:R-:W-:Y:S05]  /*81a0*/  BSYNC.RECONVERGENT B0 ;  /* 0x0000000000007941 */ /* 0x000fea0003800200 */
.L_x_124:
        /* <DEDUP_REMOVED lines=21> */
.L_x_129:
[----:B------:R-:W-:Y:S05]  /*8300*/  BSYNC B0 ;  /* 0x0000000000007941 */ /* 0x000fea0003800000 */
.L_x_128:
[----:B------:R-:W-:Y:S11]  /*8310*/  ISETP.NE.AND P0, PT, R67, RZ, PT ;  /* 0x000000ff4300720c */ /* 0x000ff60003f05270 */
[----:B------:R-:W-:Y:S02]  /*8320*/  @!UPT UIADD3 URZ, UPT, UPT, URZ, URZ, URZ ;  /* 0x000000fffffff290 */ /* 0x000fe4000fffe0ff */
[----:B------:R4:W1:Y:S04]  /*8330*/  @P0 LDS.128 R56, [R4] ;  /* 0x0000000004380984 */ /* 0x0008680000000c00 */
[----:B------:R4:W1:Y:S04]  /*8340*/  @P0 LDS.128 R60, [R3+0x10] ;  /* 0x00001000033c0984 */ /* 0x0008680000000c00 */
[----:B------:R4:W1:Y:S04]  /*8350*/  @P0 LDS.128 R68, [R2+0x20] ;  /* 0x0000200002440984 */ /* 0x0008680000000c00 */
[----:B------:R4:W1:Y:S02]  /*8360*/  @P0 LDS.128 R76, [R65+0x30] ;  /* 0x00003000414c0984 */ /* 0x0008640000000c00 */
.L_x_127:
[----:B------:R-:W-:Y:S05]  /*8370*/  BSYNC B1 ;  /* 0x0000000000017941 */ /* 0x000fea0003800000 */
.L_x_126:
        /* <DEDUP_REMOVED lines=21> */
.L_x_131:
[----:B------:R-:W-:Y:S01]  /*84d0*/  ISETP.NE.AND P0, PT, R102, RZ, PT ;  /* 0x000000ff6600720c */ /* 0x000fe20003f05270 */
[----:B------:R-:W-:Y:S05]  /*84e0*/  WARPSYNC.ALL ;  /* 0x0000000000007948 */ /* 0x000fea0003800000 */
[----:B------:R-:W-:Y:S01]  /*84f0*/  R2UR UR4, R48 ;  /* 0x00000000300472ca */ /* 0x000fe200000e0000 */
[--C-:B-1----:R-:W-:Y:S01]  /*8500*/  HADD2.F32 R0, -RZ, R56.reuse.H0_H0 ;  /* 0x20000038ff007230 */ /* 0x102fe20000004100 */
[----:B------:R-:W-:Y:S01]  /*8510*/  R2UR UR5, R64 ;  /* 0x00000000400572ca */ /* 0x000fe200000e0000 */
[----:B----4-:R-:W-:Y:S01]  /*8520*/  HADD2.F32 R2, -RZ, R56.H1_H1 ;  /* 0x30000038ff027230 */ /* 0x010fe20000004100 */
[----:B------:R-:W-:Y:S01]  /*8530*/  BSSY.RECONVERGENT B0, `(.L_x_132) ;  /* 0x0000089000007945 */ /* 0x000fe20003800200 */
[--C-:B------:R-:W-:Y:S02]  /*8540*/  HADD2.F32 R3, -RZ, R57.reuse.H0_H0 ;  /* 0x20000039ff037230 */ /* 0x100fe40000004100 */
[----:B------:R-:W-:Y:S02]  /*8550*/  HADD2.F32 R48, -RZ, R57.H1_H1 ;  /* 0x30000039ff307230 */ /* 0x000fe40000004100 */
[--C-:B------:R-:W-:Y:S02]  /*8560*/  HADD2.F32 R50, -RZ, R58.reuse.H0_H0 ;  /* 0x2000003aff327230 */ /* 0x100fe40000004100 */
[----:B------:R-:W-:Y:S02]  /*8570*/  HADD2.F32 R51, -RZ, R58.H1_H1 ;  /* 0x3000003aff337230 */ /* 0x000fe40000004100 */
[----:B------:R-:W1:Y:S01]  /*8580*/  LDTM.x32 R4, tmem[UR4+0x60] ;  /* 0x00006004000479ee */ /* 0x000e6200082c0000 */
[----:B------:R-:W-:Y:S01]  /*8590*/  NOP ;  /* 0x0000000000007918 */ /* 0x000fe20000000000 */
[----:B------:R-:W-:Y:S01]  /*85a0*/  UIADD3 UR5, UPT, UPT, UR5, 0xf0, URZ ;  /* 0x000000f005057890 */ /* 0x000fe2000fffe0ff */
[--C-:B------:R-:W-:Y:S02]  /*85b0*/  HADD2.F32 R52, -RZ, R59.reuse.H0_H0 ;  /* 0x2000003bff347230 */ /* 0x100fe40000004100 */
[----:B------:R-:W-:Y:S01]  /*85c0*/  HADD2.F32 R53, -RZ, R59.H1_H1 ;  /* 0x3000003bff357230 */ /* 0x000fe20000004100 */
[----:B------:R-:W-:Y:S01]  /*85d0*/  UPRMT UR5, UR37, 0x654, UR5 ;  /* 0x0000065425057896 */ /* 0x000fe20008000005 */
[--C-:B------:R-:W-:Y:S02]  /*85e0*/  HADD2.F32 R54, -RZ, R60.reuse.H0_H0 ;  /* 0x2000003cff367230 */ /* 0x100fe40000004100 */
[----:B------:R-:W-:Y:S02]  /*85f0*/  HADD2.F32 R55, -RZ, R60.H1_H1 ;  /* 0x3000003cff377230 */ /* 0x000fe40000004100 */
[--C-:B------:R-:W-:Y:S02]  /*8600*/  HADD2.F32 R56, -RZ, R61.reuse.H0_H0 ;  /* 0x2000003dff387230 */ /* 0x100fe40000004100 */
[----:B------:R-:W-:Y:S02]  /*8610*/  HADD2.F32 R57, -RZ, R61.H1_H1 ;  /* 0x3000003dff397230 */ /* 0x000fe40000004100 */
[----:B-1----:R-:W-:Y:S01]  /*8620*/  SYNCS.ARRIVE.TRANS64.RED.A1T0 RZ, [UR5], RZ ;  /* 0x000000ffffff79a7 */ /* 0x002fe20008100405 */
[--C-:B------:R-:W-:Y:S02]  /*8630*/  HADD2.F32 R58, -RZ, R62.reuse.H0_H0 ;  /* 0x2000003eff3a7230 */ /* 0x100fe40000004100 */
[----:B------:R-:W-:Y:S02]  /*8640*/  HADD2.F32 R59, -RZ, R62.H1_H1 ;  /* 0x3000003eff3b7230 */ /* 0x000fe40000004100 */
[--C-:B------:R-:W-:Y:S02]  /*8650*/  HADD2.F32 R60, -RZ, R63.reuse.H0_H0 ;  /* 0x2000003fff3c7230 */ /* 0x100fe40000004100 */
[----:B------:R-:W-:Y:S02]  /*8660*/  HADD2.F32 R61, -RZ, R63.H1_H1 ;  /* 0x3000003fff3d7230 */ /* 0x000fe40000004100 */
[C---:B------:R-:W-:Y:S01]  /*8670*/  FMUL R4, R47.reuse, R4 ;  /* 0x000000042f047220 */ /* 0x040fe20000400000 */
[C---:B------:R-:W-:Y:S01]  /*8680*/  FMUL R5, R47.reuse, R5 ;  /* 0x000000052f057220 */ /* 0x040fe20000400000 */
[C---:B------:R-:W-:Y:S01]  /*8690*/  FMUL R6, R47.reuse, R6 ;  /* 0x000000062f067220 */ /* 0x040fe20000400000 */
[----:B------:R-:W-:Y:S01]  /*86a0*/  FMUL R7, R47, R7 ;  /* 0x000000072f077220 */ /* 0x000fe20000400000 */
[C---:B------:R-:W-:Y:S01]  /*86b0*/  FFMA R4, R49.reuse, R0, R4 ;  /* 0x0000000031047223 */ /* 0x040fe20000000004 */
[C---:B------:R-:W-:Y:S01]  /*86c0*/  FFMA R5, R49.reuse, R2, R5 ;  /* 0x0000000231057223 */ /* 0x040fe20000000005 */
[C---:B------:R-:W-:Y:S01]  /*86d0*/  FFMA R6, R49.reuse, R3, R6 ;  /* 0x0000000331067223 */ /* 0x040fe20000000006 */
[----:B------:R-:W-:Y:S01]  /*86e0*/  FFMA R7, R49, R48, R7 ;  /* 0x0000003031077223 */ /* 0x000fe20000000007 */
[C---:B------:R-:W-:Y:S01]  /*86f0*/  FMUL R8, R47.reuse, R8 ;  /* 0x000000082f087220 */ /* 0x040fe20000400000 */
[----:B------:R-:W-:Y:S01]  /*8700*/  FMUL R9, R47, R9 ;  /* 0x000000092f097220 */ /* 0x000fe20000400000 */
[----:B------:R-:W-:Y:S01]  /*8710*/  F2FP.F16.F32.PACK_AB R4, R5, R4 ;  /* 0x000000040504723e */ /* 0x000fe200000000ff */
[----:B------:R-:W-:Y:S01]  /*8720*/  FMUL R0, R47, R10 ;  /* 0x0000000a2f007220 */ /* 0x000fe20000400000 */
[----:B------:R-:W-:Y:S01]  /*8730*/  F2FP.F16.F32.PACK_AB R5, R7, R6 ;  /* 0x000000060705723e */ /* 0x000fe200000000ff */
[C---:B------:R-:W-:Y:S01]  /*8740*/  FFMA R8, R49.reuse, R50, R8 ;  /* 0x0000003231087223 */ /* 0x040fe20000000008 */
[C---:B------:R-:W-:Y:S01]  /*8750*/  FFMA R9, R49.reuse, R51, R9 ;  /* 0x0000003331097223 */ /* 0x040fe20000000009 */
[----:B------:R-:W-:Y:S01]  /*8760*/  FFMA R0, R49, R52, R0 ;  /* 0x0000003431007223 */ /* 0x000fe20000000000 */
[C---:B------:R-:W-:Y:S01]  /*8770*/  FMUL R2, R47.reuse, R11 ;  /* 0x0000000b2f027220 */ /* 0x040fe20000400000 */
[C---:B------:R-:W-:Y:S01]  /*8780*/  FMUL R3, R47.reuse, R12 ;  /* 0x0000000c2f037220 */ /* 0x040fe20000400000 */
[----:B------:R-:W-:Y:S01]  /*8790*/  FMUL R10, R47, R13 ;  /* 0x0000000d2f0a7220 */ /* 0x000fe20000400000 */
[----:B------:R-:W-:Y:S01]  /*87a0*/  F2FP.F16.F32.PACK_AB R6, R9, R8 ;  /* 0x000000080906723e */ /* 0x000fe200000000ff */
[C---:B------:R-:W-:Y:S01]  /*87b0*/  FFMA R2, R49.reuse, R53, R2 ;  /* 0x0000003531027223 */ /* 0x040fe20000000002 */
[C---:B------:R-:W-:Y:S01]  /*87c0*/  FFMA R3, R49.reuse, R54, R3 ;  /* 0x0000003631037223 */ /* 0x040fe20000000003 */
[----:B------:R-:W-:Y:S01]  /*87d0*/  FFMA R10, R49, R55, R10 ;  /* 0x00000037310a7223 */ /* 0x000fe2000000000a */
[C---:B------:R-:W-:Y:S01]  /*87e0*/  FMUL R11, R47.reuse, R14 ;  /* 0x0000000e2f0b7220 */ /* 0x040fe20000400000 */
[C---:B------:R-:W-:Y:S01]  /*87f0*/  FMUL R15, R47.reuse, R15 ;  /* 0x0000000f2f0f7220 */ /* 0x040fe20000400000 */
[C---:B------:R-:W-:Y:S01]  /*8800*/  FMUL R12, R47.reuse, R16 ;  /* 0x000000102f0c7220 */ /* 0x040fe20000400000 */
[----:B------:R-:W-:Y:S01]  /*8810*/  FMUL R13, R47, R17 ;  /* 0x000000112f0d7220 */ /* 0x000fe20000400000 */
[----:B------:R-:W-:Y:S01]  /*8820*/  FFMA R11, R49, R56, R11 ;  /* 0x00000038310b7223 */ /* 0x000fe2000000000b */
[----:B------:R-:W-:Y:S01]  /*8830*/  FMUL R14, R47, R18 ;  /* 0x000000122f0e7220 */ /* 0x000fe20000400000 */
[----:B------:R-:W-:Y:S01]  /*8840*/  FFMA R15, R49, R57, R15 ;  /* 0x00000039310f7223 */ /* 0x000fe2000000000f */
[--C-:B------:R-:W-:Y:S02]  /*8850*/  HADD2.F32 R62, -RZ, R68.reuse.H0_H0 ;  /* 0x20000044ff3e7230 */ /* 0x100fe40000004100 */
[----:B------:R-:W-:Y:S01]  /*8860*/  FMUL R19, R47, R19 ;  /* 0x000000132f137220 */ /* 0x000fe20000400000 */
[----:B------:R-:W-:Y:S01]  /*8870*/  F2FP.F16.F32.PACK_AB R7, R2, R0 ;  /* 0x000000000207723e */ /* 0x000fe200000000ff */
[----:B------:R-:W-:Y:S01]  /*8880*/  FFMA R12, R49, R58, R12 ;  /* 0x0000003a310c7223 */ /* 0x000fe2000000000c */
[----:B------:R-:W-:Y:S02]  /*8890*/  HADD2.F32 R63, -RZ, R68.H1_H1 ;  /* 0x30000044ff3f7230 */ /* 0x000fe40000004100 */
[----:B------:R-:W-:Y:S01]  /*88a0*/  FMUL R16, R47, R20 ;  /* 0x000000142f107220 */ /* 0x000fe20000400000 */
[----:B------:R-:W-:Y:S01]  /*88b0*/  FFMA R13, R49, R59, R13 ;  /* 0x0000003b310d7223 */ /* 0x000fe2000000000d */
[----:B------:R1:W-:Y:S01]  /*88c0*/  STS.128 [R100+0x6000], R4 ;  /* 0x0060000464007388 */ /* 0x0003e20000000c00 */
[--C-:B------:R-:W-:Y:S02]  /*88d0*/  HADD2.F32 R64, -RZ, R69.reuse.H0_H0 ;  /* 0x20000045ff407230 */ /* 0x100fe40000004100 */
[----:B------:R-:W-:Y:S01]  /*88e0*/  FMUL R17, R47, R21 ;  /* 0x000000152f117220 */ /* 0x000fe20000400000 */
[----:B------:R-:W-:Y:S01]  /*88f0*/  FFMA R14, R49, R60, R14 ;  /* 0x0000003c310e7223 */ /* 0x000fe2000000000e */
[----:B------:R-:W-:Y:S02]  /*8900*/  HADD2.F32 R65, -RZ, R69.H1_H1 ;  /* 0x30000045ff417230 */ /* 0x000fe40000004100 */
[----:B------:R-:W-:Y:S01]  /*8910*/  FMUL R18, R47, R22 ;  /* 0x000000162f127220 */ /* 0x000fe20000400000 */
[----:B------:R-:W-:Y:S01]  /*8920*/  FFMA R19, R49, R61, R19 ;  /* 0x0000003d31137223 */ /* 0x000fe20000000013 */
        /* <DEDUP_REMOVED lines=11> */
[----:B------:R-:W-:Y:S01]  /*89e0*/  F2FP.F16.F32.PACK_AB R8, R10, R3 ;  /* 0x000000030a08723e */ /* 0x000fe200000000ff */
[----:B------:R-:W-:Y:S01]  /*89f0*/  FFMA R23, R49, R65, R23 ;  /* 0x0000004131177223 */ /* 0x000fe20000000017 */
[----:B------:R-:W-:Y:S01]  /*8a00*/  F2FP.F16.F32.PACK_AB R9, R15, R11 ;  /* 0x0000000b0f09723e */ /* 0x000fe200000000ff */
[--C-:B------:R-:W-:Y:S02]  /*8a10*/  HADD2.F32 R70, -RZ, R76.reuse.H0_H0 ;  /* 0x2000004cff467230 */ /* 0x100fe40000004100 */
[----:B------:R-:W-:Y:S01]  /*8a20*/  FMUL R27, R47, R27 ;  /* 0x0000001b2f1b7220 */ /* 0x000fe20000400000 */
[----:B------:R-:W-:Y:S01]  /*8a30*/  F2FP.F16.F32.PACK_AB R10, R13, R12 ;  /* 0x0000000c0d0a723e */ /* 0x000fe200000000ff */
[----:B------:R-:W-:Y:S01]  /*8a40*/  FFMA R20, R49, R66, R20 ;  /* 0x0000004231147223 */ /* 0x000fe20000000014 */
[----:B------:R-:W-:Y:S01]  /*8a50*/  F2FP.F16.F32.PACK_AB R11, R19, R14 ;  /* 0x0000000e130b723e */ /* 0x000fe200000000ff */
[----:B------:R-:W-:Y:S02]  /*8a60*/  HADD2.F32 R71, -RZ, R76.H1_H1 ;  /* 0x3000004cff477230 */ /* 0x000fe40000004100 */
[----:B------:R-:W-:Y:S01]  /*8a70*/  FMUL R24, R47, R28 ;  /* 0x0000001c2f187220 */ /* 0x000fe20000400000 */
[----:B------:R-:W-:Y:S01]  /*8a80*/  FFMA R21, R49, R67, R21 ;  /* 0x0000004331157223 */ /* 0x000fe20000000015 */
[--C-:B------:R-:W-:Y:S01]  /*8a90*/  HADD2.F32 R72, -RZ, R77.reuse.H0_H0 ;  /* 0x2000004dff487230 */ /* 0x100fe20000004100 */
[----:B------:R1:W-:Y:S01]  /*8aa0*/  STS.128 [R99+0x6010], R8 ;  /* 0x0060100863007388 */ /* 0x0003e20000000c00 */
        /* <DEDUP_REMOVED lines=49> */
.L_x_133:
[----:B------:R-:W-:Y:S05]  /*8dc0*/  BSYNC.RECONVERGENT B0 ;  /* 0x0000000000007941 */ /* 0x000fea0003800200 */
.L_x_132:
[----:B------:R-:W-:Y:S01]  /*8dd0*/  BAR.SYNC.DEFER_BLOCKING 0x1, 0x80 ;  /* 0x0042000000007b1d */ /* 0x000fe20000010000 */
[----:B------:R-:W-:Y:S01]  /*8de0*/  UISETP.NE.AND UP0, UPT, UR49, -0x4, UPT ;  /* 0xfffffffc3100788c */ /* 0x000fe2000bf05270 */
[----:B------:R-:W-:Y:S08]  /*8df0*/  IADD3 R45, PT, PT, R45, 0x1, RZ ;  /* 0x000000012d2d7810 */ /* 0x000ff00007ffe0ff */
[----:B------:R-:W-:Y:S05]  /*8e00*/  BRA.U !UP0, `(.L_x_134) ;  /* 0x0000000108287547 */ /* 0x000fea000b800000 */
[----:B------:R-:W-:Y:S01]  /*8e10*/  ISETP.NE.AND P0, PT, R107, RZ, PT ;  /* 0x000000ff6b00720c */ /* 0x000fe20003f05270 */
[----:B------:R-:W-:Y:S01]  /*8e20*/  IMAD.U32 R2, RZ, RZ, UR51 ;  /* 0x00000033ff027e24 */ /* 0x000fe2000f8e00ff */
[----:B------:R-:W-:Y:S01]  /*8e30*/  UIADD3 UR51, UPT, UPT, UR51, 0x1, URZ ;  /* 0x0000000133337890 */ /* 0x000fe2000fffe0ff */
[----:B------:R-:W-:Y:S03]  /*8e40*/  IMAD.U32 R0, RZ, RZ, UR37 ;  /* 0x00000025ff007e24 */ /* 0x000fe6000f8e00ff */
[----:B------:R-:W-:Y:S04]  /*8e50*/  UISETP.NE.AND UP0, UPT, UR51, 0x4, UPT ;  /* 0x000000043300788c */ /* 0x000fe8000bf05270 */
[----:B------:R-:W-:Y:S03]  /*8e60*/  USEL UR51, UR51, URZ, UP0 ;  /* 0x000000ff33337287 */ /* 0x000fe60008000000 */
[----:B------:R-:W-:Y:S05]  /*8e70*/  @P0 LEA R2, R2, UR48, 0x3 ;  /* 0x0000003002020c11 */ /* 0x000fea000f8e18ff */
[----:B------:R-:W-:Y:S05]  /*8e80*/  @P0 VIADD R2, R2, 0x80 ;  /* 0x0000008002020836 */ /* 0x000fea0000000000 */
[----:B------:R-:W-:Y:S04]  /*8e90*/  @P0 PRMT R0, R0, 0x654, R2 ;  /* 0x0000065400000816 */ /* 0x000fe80000000002 */
[----:B------:R2:W-:Y:S03]  /*8ea0*/  @P0 SYNCS.ARRIVE.TRANS64.RED.A1T0 RZ, [R0+URZ], RZ ;  /* 0x000000ff00ff09a7 */ /* 0x0005e600081004ff */
.L_x_134:
[----:B------:R-:W-:Y:S01]  /*8eb0*/  ISETP.NE.AND P2, PT, R103, RZ, PT ;  /* 0x000000ff6700720c */ /* 0x000fe20003f45270 */
[----:B------:R-:W-:Y:S01]  /*8ec0*/  UIADD3 UR49, UPT, UPT, UR49, 0x4, URZ ;  /* 0x0000000431317890 */ /* 0x000fe2000fffe0ff */
[----:B------:R-:W-:Y:S01]  /*8ed0*/  ISETP.NE.AND P0, PT, R105, 0x2, PT ;  /* 0x000000026900780c */ /* 0x000fe20003f05270 */
[----:B------:R-:W-:Y:S01]  /*8ee0*/  IMAD.IADD R20, R43, 0x1, R86 ;  /* 0x000000012b147824 */ /* 0x000fe200078e0256 */
[----:B------:R-:W-:Y:S01]  /*8ef0*/  ISETP.NE.AND P1, PT, R45, 0x4, PT ;  /* 0x000000042d00780c */ /* 0x000fe20003f25270 */
[----:B------:R-:W-:Y:S01]  /*8f00*/  IMAD.IADD R21, R44, 0x1, R87 ;  /* 0x000000012c157824 */ /* 0x000fe200078e0257 */
[----:B------:R-:W-:Y:S02]  /*8f10*/  SEL R2, RZ, 0x1, P0 ;  /* 0x00000001ff027807 */ /* 0x000fe40000000000 */
[----:B--2---:R-:W-:Y:S02]  /*8f20*/  SEL R0, RZ, 0x1, P1 ;  /* 0x00000001ff007807 */ /* 0x004fe40000800000 */
[----:B------:R-:W-:Y:S02]  /*8f30*/  LOP3.LUT R95, R95, R2, RZ, 0x3c, !PT ;  /* 0x000000025f5f7212 */ /* 0x000fe400078e3cff */
[----:B------:R-:W-:Y:S02]  /*8f40*/  LOP3.LUT R96, R96, R0, RZ, 0x3c, !PT ;  /* 0x0000000060607212 */ /* 0x000fe400078e3cff */
[----:B------:R-:W-:Y:S02]  /*8f50*/  @P2 R2UR UR36, R94 ;  /* 0x000000005e2422ca */ /* 0x000fe400000e0000 */
[----:B------:R-:W-:Y:S02]  /*8f60*/  SEL R105, R105, RZ, P0 ;  /* 0x000000ff69697207 */ /* 0x000fe40000000000 */
[----:B------:R-:W-:Y:S01]  /*8f70*/  SEL R45, R45, RZ, P1 ;  /* 0x000000ff2d2d7207 */ /* 0x000fe20000800000 */
[----:B------:R-:W-:Y:S10]  /*8f80*/  @P2 BRA `(.L_x_135) ;  /* 0xffffffc000502947 */ /* 0x000ff4000383ffff */
[----:B------:R-:W-:-:S09]  /*8f90*/  UISETP.NE.AND UP0, UPT, UR50, URZ, UPT ;  /* 0x000000ff3200728c */ /* 0x000fd2000bf05270 */
[----:B------:R-:W-:Y:S05]  /*8fa0*/  BRA.U !UP0, `(.L_x_136) ;  /* 0x0000000108487547 */ /* 0x000fea000b800000 */
[----:B------:R-:W2:Y:S02]  /*8fb0*/  LDCU.64 UR4, c[0x0][0x890] ;  /* 0x00011200ff0477ac */ /* 0x000ea40008000a00 */
[----:B--2---:R-:W-:-:S04]  /*8fc0*/  UISETP.NE.U32.AND UP0, UPT, UR4, URZ, UPT ;  /* 0x000000ff0400728c */ /* 0x004fc8000bf05070 */
[----:B------:R-:W-:-:S09]  /*8fd0*/  UISETP.NE.AND.EX UP0, UPT, UR5, URZ, UPT, UP0 ;  /* 0x000000ff0500728c */ /* 0x000fd2000bf05300 */
[----:B------:R-:W-:Y:S05]  /*8fe0*/  BRA.U UP0, `(.L_x_137) ;  /* 0x00000001000c7547 */ /* 0x000fea000b800000 */
[----:B------:R-:W-:-:S13]  /*8ff0*/  FSETP.NEU.AND P0, PT, R49, RZ, PT ;  /* 0x000000ff3100720b */ /* 0x000fda0003f0d000 */
[----:B------:R-:W-:Y:S05]  /*9000*/  @!P0 EXIT ;  /* 0x000000000000894d */ /* 0x000fea0003800000 */
[----:B------:R-:W-:Y:S05]  /*9010*/  BRA `(.L_x_136) ;  /* 0x00000000002c7947 */ /* 0x000fea0003800000 */
.L_x_137:
[----:B------:R-:W-:Y:S01]  /*9020*/  ISETP.NE.AND P0, PT, R104, RZ, PT ;  /* 0x000000ff6800720c */ /* 0x000fe20003f05270 */
[----:B------:R-:W-:-:S12]  /*9030*/  BSSY.RECONVERGENT B0, `(.L_x_136) ;  /* 0x0000009000007945 */ /* 0x000fd80003800200 */
[----:B------:R-:W-:Y:S05]  /*9040*/  @P0 BRA `(.L_x_138) ;  /* 0x0000000000140947 */ /* 0x000fea0003800000 */
[----:B------:R-:W2:Y:S02]  /*9050*/  LDCU.64 UR4, c[0x0][0x888] ;  /* 0x00011100ff0477ac */ /* 0x000ea40008000a00 */
[----:B--2---:R-:W-:-:S04]  /*9060*/  ISETP.NE.U32.AND P0, PT, RZ, UR4, PT ;  /* 0x00000004ff007c0c */ /* 0x004fc8000bf05070 */
[----:B------:R-:W-:-:S13]  /*9070*/  ISETP.NE.AND.EX P0, PT, RZ, UR5, PT, P0 ;  /* 0x00000005ff007c0c */ /* 0x000fda000bf05300 */
[----:B------:R-:W-:Y:S05]  /*9080*/  @!P0 EXIT ;  /* 0x000000000000894d */ /* 0x000fea0003800000 */
[----:B------:R-:W-:Y:S05]  /*9090*/  BRA `(.L_x_139) ;  /* 0x0000000000087947 */ /* 0x000fea0003800000 */
.L_x_138:
[----:B------:R-:W-:-:S13]  /*90a0*/  FSETP.NEU.AND P0, PT, R49, RZ, PT ;  /* 0x000000ff3100720b */ /* 0x000fda0003f0d000 */
[----:B------:R-:W-:Y:S05]  /*90b0*/  @!P0 EXIT ;  /* 0x000000000000894d */ /* 0x000fea0003800000 */
.L_x_139:
[----:B------:R-:W-:Y:S05]  /*90c0*/  BSYNC.RECONVERGENT B0 ;  /* 0x0000000000007941 */ /* 0x000fea0003800200 */
.L_x_136:
[----:B------:R-:W-:Y:S01]  /*90d0*/  ULEA UR4, UR51, UR48, 0x3 ;  /* 0x0000003033047291 */ /* 0x000fe2000f8e18ff */
[----:B------:R-:W-:-:S04]  /*90e0*/  DEPBAR.LE SB0, 0x0 ;  /* 0x000080000000791a */ /* 0x000fc80000000000 */
[----:B------:R-:W-:-:S04]  /*90f0*/  UIADD3 UR4, UPT, UPT, UR4, 0x80, URZ ;  /* 0x0000008004047890 */ /* 0x000fc8000fffe0ff */
[----:B------:R-:W-:-:S09]  /*9100*/  UPRMT UR4, UR37, 0x654, UR4 ;  /* 0x0000065425047896 */ /* 0x000fd20008000004 */
[----:B------:R-:W-:Y:S01]  /*9110*/  SYNCS.ARRIVE.TRANS64.RED.A1T0 RZ, [UR4], RZ ;  /* 0x000000ffffff79a7 */ /* 0x000fe20008100404 */
[----:B------:R-:W-:Y:S05]  /*9120*/  EXIT ;  /* 0x000000000000794d */ /* 0x000fea0003800000 */
.L_x_24:
[----:B--2---:R2:W4:Y:S02]  /*9130*/  SYNCS.PHASECHK.TRANS64.TRYWAIT P0, [R2+URZ+0x120], R3 ;  /* 0x00012003020075a7 */ /* 0x00452400080011ff */
[----:B----4-:R-:W-:Y:S05]  /*9140*/  @!P0 NANOSLEEP.SYNCS 0x989680 ;  /* 0x009896800000895d */ /* 0x010fea0003900000 */
[----:B------:R-:W4:Y:S02]  /*9150*/  @!P0 SYNCS.PHASECHK.TRANS64 P0, [R2+URZ+0x120], R3 ;  /* 0x00012003020085a7 */ /* 0x000f2400080010ff */
[----:B----4-:R-:W-:Y:S05]  /*9160*/  @!P0 BRA `(.L_x_24) ;  /* 0xfffffffc00f08947 */ /* 0x010fea000383ffff */
[----:B------:R-:W-:Y:S05]  /*9170*/  BRA `(.L_x_140) ;  /* 0xffffff8400947947 */ /* 0x000fea000383ffff */
.L_x_27:
[----:B-1----:R-:W-:-:S07]  /*9180*/  MOV R2, UR33 ;  /* 0x0000002100027c02 */ /* 0x002fce0008000f00 */
.L_x_141:
[----:B-1----:R1:W2:Y:S02]  /*9190*/  SYNCS.PHASECHK.TRANS64.TRYWAIT P0, [R2+URZ+0x30], R4 ;  /* 0x00003004020075a7 */ /* 0x0022a400080011ff */
[----:B--2---:R-:W-:Y:S05]  /*91a0*/  @!P0 NANOSLEEP.SYNCS 0x989680 ;  /* 0x009896800000895d */ /* 0x004fea0003900000 */
[----:B------:R-:W2:Y:S02]  /*91b0*/  @!P0 SYNCS.PHASECHK.TRANS64 P0, [R2+URZ+0x30], R4 ;  /* 0x00003004020085a7 */ /* 0x000ea400080010ff */
[----:B--2---:R-:W-:Y:S05]  /*91c0*/  @!P0 BRA `(.L_x_141) ;  /* 0xfffffffc00f08947 */ /* 0x004fea000383ffff */
[----:B------:R-:W-:Y:S05]  /*91d0*/  BRA `(.L_x_26) ;  /* 0xffffff8400e87947 */ /* 0x000fea000383ffff */
.L_x_34:
[----:B-1----:R-:W-:-:S07]  /*91e0*/  MOV R2, UR25 ;  /* 0x0000001900027c02 */ /* 0x002fce0008000f00 */
.L_x_142:
[----:B-1----:R1:W2:Y:S02]  /*91f0*/  SYNCS.PHASECHK.TRANS64.TRYWAIT P0, [R2+URZ+0x30], R4 ;  /* 0x00003004020075a7 */ /* 0x0022a400080011ff */
[----:B--2---:R-:W-:Y:S05]  /*9200*/  @!P0 NANOSLEEP.SYNCS 0x989680 ;  /* 0x009896800000895d */ /* 0x004fea0003900000 */
[----:B------:R-:W2:Y:S02]  /*9210*/  @!P0 SYNCS.PHASECHK.TRANS64 P0, [R2+URZ+0x30], R4 ;  /* 0x00003004020085a7 */ /* 0x000ea400080010ff */
[----:B--2---:R-:W-:Y:S05]  /*9220*/  @!P0 BRA `(.L_x_142) ;  /* 0xfffffffc00f08947 */ /* 0x004fea000383ffff */
[----:B------:R-:W-:Y:S05]  /*9230*/  BRA `(.L_x_33) ;  /* 0xffffff8800c07947 */ /* 0x000fea000383ffff */
.L_x_39:
[----:B-1----:R1:W2:Y:S02]  /*9240*/  SYNCS.PHASECHK.TRANS64.TRYWAIT P0, [R2+URZ+0xb0], R3 ;  /* 0x0000b003020075a7 */ /* 0x0022a400080011ff */
[----:B--2---:R-:W-:Y:S05]  /*9250*/  @!P0 NANOSLEEP.SYNCS 0x989680 ;  /* 0x009896800000895d */ /* 0x004fea0003900000 */
[----:B------:R-:W2:Y:S02]  /*9260*/  @!P0 SYNCS.PHASECHK.TRANS64 P0, [R2+URZ+0xb0], R3 ;  /* 0x0000b003020085a7 */ /* 0x000ea400080010ff */
[----:B--2---:R-:W-:Y:S05]  /*9270*/  @!P0 BRA `(.L_x_39) ;  /* 0xfffffffc00f08947 */ /* 0x004fea000383ffff */
[----:B------:R-:W-:Y:S05]  /*9280*/  BRA `(.L_x_143) ;  /* 0xffffff8c007c7947 */ /* 0x000fea000383ffff */
.L_x_43:
[----:B---3--:R-:W-:-:S07]  /*9290*/  MOV R0, UR4 ;  /* 0x0000000400007c02 */ /* 0x008fce0008000f00 */
.L_x_144:
[----:B-1----:R1:W2:Y:S02]  /*92a0*/  SYNCS.PHASECHK.TRANS64.TRYWAIT P0, [R0+URZ], R2 ;  /* 0x00000002000075a7 */ /* 0x0022a400080011ff */
[----:B--2---:R-:W-:Y:S05]  /*92b0*/  @!P0 NANOSLEEP.SYNCS 0x989680 ;  /* 0x009896800000895d */ /* 0x004fea0003900000 */
[----:B------:R-:W2:Y:S02]  /*92c0*/  @!P0 SYNCS.PHASECHK.TRANS64 P0, [R0+URZ], R2 ;  /* 0x00000002000085a7 */ /* 0x000ea400080010ff */
[----:B--2---:R-:W-:Y:S05]  /*92d0*/  @!P0 BRA `(.L_x_144) ;  /* 0xfffffffc00f08947 */ /* 0x004fea000383ffff */
[----:B------:R-:W-:Y:S05]  /*92e0*/  BRA `(.L_x_145) ;  /* 0xffffff9000ec7947 */ /* 0x000fea000383ffff */
.L_x_44:
[----:B---3--:R-:W-:-:S07]  /*92f0*/  MOV R0, UR4 ;  /* 0x0000000400007c02 */ /* 0x008fce0008000f00 */
.L_x_146:
[----:B-1----:R1:W2:Y:S02]  /*9300*/  SYNCS.PHASECHK.TRANS64.TRYWAIT P0, [R0+URZ], R3 ;  /* 0x00000003000075a7 */ /* 0x0022a400080011ff */
[----:B--2---:R-:W-:Y:S05]  /*9310*/  @!P0 NANOSLEEP.SYNCS 0x989680 ;  /* 0x009896800000895d */ /* 0x004fea0003900000 */
[----:B------:R-:W2:Y:S02]  /*9320*/  @!P0 SYNCS.PHASECHK.TRANS64 P0, [R0+URZ], R3 ;  /* 0x00000003000085a7 */ /* 0x000ea400080010ff */
[----:B--2---:R-:W-:Y:S05]  /*9330*/  @!P0 BRA `(.L_x_146) ;  /* 0xfffffffc00f08947 */ /* 0x004fea000383ffff */
[----:B------:R-:W-:Y:S05]  /*9340*/  BRA `(.L_x_147) ;  /* 0xffffff9000f87947 */ /* 0x000fea000383ffff */
.L_x_45:
[----:B---3--:R-:W-:-:S07]  /*9350*/  MOV R0, UR4 ;  /* 0x0000000400007c02 */ /* 0x008fce0008000f00 */
.L_x_148:
[----:B-1----:R1:W2:Y:S02]  /*9360*/  SYNCS.PHASECHK.TRANS64.TRYWAIT P0, [R0+URZ], R3 ;  /* 0x00000003000075a7 */ /* 0x0022a400080011ff */
[----:B--2---:R-:W-:Y:S05]  /*9370*/  @!P0 NANOSLEEP.SYNCS 0x989680 ;  /* 0x009896800000895d */ /* 0x004fea0003900000 */
[----:B------:R-:W2:Y:S02]  /*9380*/  @!P0 SYNCS.PHASECHK.TRANS64 P0, [R0+URZ], R3 ;  /* 0x00000003000085a7 */ /* 0x000ea400080010ff */
[----:B--2---:R-:W-:Y:S05]  /*9390*/  @!P0 BRA `(.L_x_148) ;  /* 0xfffffffc00f08947 */ /* 0x004fea000383ffff */
[----:B------:R-:W-:Y:S05]  /*93a0*/  BRA `(.L_x_149) ;  /* 0xffffff9400047947 */ /* 0x000fea000383ffff */
.L_x_46:
[----:B---3--:R-:W-:-:S07]  /*93b0*/  MOV R0, UR4 ;  /* 0x0000000400007c02 */ /* 0x008fce0008000f00 */
.L_x_150:
[----:B-1----:R1:W2:Y:S02]  /*93c0*/  SYNCS.PHASECHK.TRANS64.TRYWAIT P0, [R0+URZ], R3 ;  /* 0x00000003000075a7 */ /* 0x0022a400080011ff */
[----:B--2---:R-:W-:Y:S05]  /*93d0*/  @!P0 NANOSLEEP.SYNCS 0x989680 ;  /* 0x009896800000895d */ /* 0x004fea0003900000 */
[----:B------:R-:W2:Y:S02]  /*93e0*/  @!P0 SYNCS.PHASECHK.TRANS64 P0, [R0+URZ], R3 ;  /* 0x00000003000085a7 */ /* 0x000ea400080010ff */
[----:B--2---:R-:W-:Y:S05]  /*93f0*/  @!P0 BRA `(.L_x_150) ;  /* 0xfffffffc00f08947 */ /* 0x004fea000383ffff */
[----:B------:R-:W-:Y:S05]  /*9400*/  BRA `(.L_x_151) ;  /* 0xffffff9400107947 */ /* 0x000fea000383ffff */
.L_x_47:
[----:B---3--:R-:W-:-:S07]  /*9410*/  MOV R0, UR4 ;  /* 0x0000000400007c02 */ /* 0x008fce0008000f00 */
.L_x_152:
[----:B-1----:R1:W2:Y:S02]  /*9420*/  SYNCS.PHASECHK.TRANS64.TRYWAIT P0, [R0+URZ], R3 ;  /* 0x00000003000075a7 */ /* 0x0022a400080011ff */
[----:B--2---:R-:W-:Y:S05]  /*9430*/  @!P0 NANOSLEEP.SYNCS 0x989680 ;  /* 0x009896800000895d */ /* 0x004fea0003900000 */
[----:B------:R-:W2:Y:S02]  /*9440*/  @!P0 SYNCS.PHASECHK.TRANS64 P0, [R0+URZ], R3 ;  /* 0x00000003000085a7 */ /* 0x000ea400080010ff */
[----:B--2---:R-:W-:Y:S05]  /*9450*/  @!P0 BRA `(.L_x_152) ;  /* 0xfffffffc00f08947 */ /* 0x004fea000383ffff */
[----:B------:R-:W-:Y:S05]  /*9460*/  BRA `(.L_x_153) ;  /* 0xffffff94001c7947 */ /* 0x000fea000383ffff */
.L_x_50:
[----:B-1----:R1:W2:Y:S02]  /*9470*/  SYNCS.PHASECHK.TRANS64.TRYWAIT P0, [R0+URZ+0x110], R4 ;  /* 0x00011004000075a7 */ /* 0x0022a400080011ff */
[----:B--2---:R-:W-:Y:S05]  /*9480*/  @!P0 NANOSLEEP.SYNCS 0x989680 ;  /* 0x009896800000895d */ /* 0x004fea0003900000 */
[----:B------:R-:W2:Y:S02]  /*9490*/  @!P0 SYNCS.PHASECHK.TRANS64 P0, [R0+URZ+0x110], R4 ;  /* 0x00011004000085a7 */ /* 0x000ea400080010ff */
[----:B--2---:R-:W-:Y:S05]  /*94a0*/  @!P0 BRA `(.L_x_50) ;  /* 0xfffffffc00f08947 */ /* 0x004fea000383ffff */
[----:B------:R-:W-:Y:S05]  /*94b0*/  BRA `(.L_x_154) ;  /* 0xffffff94007c7947 */ /* 0x000fea000383ffff */
.L_x_51:
[----:B------:R-:W-:-:S07]  /*94c0*/  MOV R0, UR5 ;  /* 0x0000000500007c02 */ /* 0x000fce0008000f00 */
.L_x_155:
[----:B-1----:R1:W2:Y:S02]  /*94d0*/  SYNCS.PHASECHK.TRANS64.TRYWAIT P0, [R0+URZ+0xc0], R5 ;  /* 0x0000c005000075a7 */ /* 0x0022a400080011ff */
[----:B--2---:R-:W-:Y:S05]  /*94e0*/  @!P0 NANOSLEEP.SYNCS 0x989680 ;  /* 0x009896800000895d */ /* 0x004fea0003900000 */
[----:B------:R-:W2:Y:S02]  /*94f0*/  @!P0 SYNCS.PHASECHK.TRANS64 P0, [R0+URZ+0xc0], R5 ;  /* 0x0000c005000085a7 */ /* 0x000ea400080010ff */
[----:B--2---:R-:W-:Y:S05]  /*9500*/  @!P0 BRA `(.L_x_155) ;  /* 0xfffffffc00f08947 */ /* 0x004fea000383ffff */
[----:B------:R-:W-:Y:S05]  /*9510*/  BRA `(.L_x_156) ;  /* 0xffffff94008c7947 */ /* 0x000fea000383ffff */
.L_x_52:
[----:B-1----:R1:W2:Y:S02]  /*9520*/  SYNCS.PHASECHK.TRANS64.TRYWAIT P1, [R0+URZ+0xb0], R4 ;  /* 0x0000b004000075a7 */ /* 0x0022a400080211ff */
[----:B--2---:R-:W-:Y:S05]  /*9530*/  @!P1 NANOSLEEP.SYNCS 0x989680 ;  /* 0x009896800000995d */ /* 0x004fea0003900000 */
[----:B------:R-:W2:Y:S02]  /*9540*/  @!P1 SYNCS.PHASECHK.TRANS64 P1, [R0+URZ+0xb0], R4 ;  /* 0x0000b004000095a7 */ /* 0x000ea400080210ff */
[----:B--2---:R-:W-:Y:S05]  /*9550*/  @!P1 BRA `(.L_x_52) ;  /* 0xfffffffc00f09947 */ /* 0x004fea000383ffff */
[----:B------:R-:W-:Y:S05]  /*9560*/  BRA `(.L_x_157) ;  /* 0xffffff9400bc7947 */ /* 0x000fea000383ffff */
.L_x_55:
[----:B------:R-:W-:-:S07]  /*9570*/  MOV R0, UR5 ;  /* 0x0000000500007c02 */ /* 0x000fce0008000f00 */
.L_x_158:
[----:B-1----:R1:W2:Y:S02]  /*9580*/  SYNCS.PHASECHK.TRANS64.TRYWAIT P0, [R0+URZ+0xc0], R2 ;  /* 0x0000c002000075a7 */ /* 0x0022a400080011ff */
[----:B--2---:R-:W-:Y:S05]  /*9590*/  @!P0 NANOSLEEP.SYNCS 0x989680 ;  /* 0x009896800000895d */ /* 0x004fea0003900000 */
[----:B------:R-:W2:Y:S02]  /*95a0*/  @!P0 SYNCS.PHASECHK.TRANS64 P0, [R0+URZ+0xc0], R2 ;  /* 0x0000c002000085a7 */ /* 0x000ea400080010ff */
[----:B--2---:R-:W-:Y:S05]  /*95b0*/  @!P0 BRA `(.L_x_158) ;  /* 0xfffffffc00f08947 */ /* 0x004fea000383ffff */
[----:B------:R-:W-:Y:S05]  /*95c0*/  BRA `(.L_x_54) ;  /* 0xffffff9800107947 */ /* 0x000fea000383ffff */
.L_x_62:
[----:B-1----:R1:W2:Y:S02]  /*95d0*/  SYNCS.PHASECHK.TRANS64.TRYWAIT P1, [R0+URZ+0xb0], R2 ;  /* 0x0000b002000075a7 */ /* 0x0022a400080211ff */
[----:B--2---:R-:W-:Y:S05]  /*95e0*/  @!P1 NANOSLEEP.SYNCS 0x989680 ;  /* 0x009896800000995d */ /* 0x004fea0003900000 */
[----:B------:R-:W2:Y:S02]  /*95f0*/  @!P1 SYNCS.PHASECHK.TRANS64 P1, [R0+URZ+0xb0], R2 ;  /* 0x0000b002000095a7 */ /* 0x000ea400080210ff */
[----:B--2---:R-:W-:Y:S05]  /*9600*/  @!P1 BRA `(.L_x_62) ;  /* 0xfffffffc00f09947 */ /* 0x004fea000383ffff */
[----:B------:R-:W-:Y:S05]  /*9610*/  BRA `(.L_x_159) ;  /* 0xffffff9c00847947 */ /* 0x000fea000383ffff */
.L_x_63:
[----:B------:R-:W-:-:S07]  /*9620*/  MOV R2, UR7 ;  /* 0x0000000700027c02 */ /* 0x000fce0008000f00 */
.L_x_160:
[----:B-1----:R1:W2:Y:S02]  /*9630*/  SYNCS.PHASECHK.TRANS64.TRYWAIT P0, [R2+URZ+0xf0], R0 ;  /* 0x0000f000020075a7 */ /* 0x0022a400080011ff */
[----:B--2---:R-:W-:Y:S05]  /*9640*/  @!P0 NANOSLEEP.SYNCS 0x989680 ;  /* 0x009896800000895d */ /* 0x004fea0003900000 */
[----:B------:R-:W2:Y:S02]  /*9650*/  @!P0 SYNCS.PHASECHK.TRANS64 P0, [R2+URZ+0xf0], R0 ;  /* 0x0000f000020085a7 */ /* 0x000ea400080010ff */
[----:B--2---:R-:W-:Y:S05]  /*9660*/  @!P0 BRA `(.L_x_160) ;  /* 0xfffffffc00f08947 */ /* 0x004fea000383ffff */
[----:B------:R-:W-:Y:S05]  /*9670*/  BRA `(.L_x_161) ;  /* 0xffffff9c00bc7947 */ /* 0x000fea000383ffff */
.L_x_66:
[----:B------:R-:W-:Y:S07]  /*9680*/  MOV R0, UR6 ;  /* 0x0000000600007c02 */ /* 0x000fee0008000f00 */
.L_x_162:
[----:B-1----:R1:W2:Y:S02]  /*9690*/  SYNCS.PHASECHK.TRANS64.TRYWAIT P0, [R0+URZ], R2 ;  /* 0x00000002000075a7 */ /* 0x0022a400080011ff */
[----:B--2---:R-:W-:Y:S05]  /*96a0*/  @!P0 NANOSLEEP.SYNCS 0x989680 ;  /* 0x009896800000895d */ /* 0x004fea0003900000 */
[----:B------:R-:W2:Y:S02]  /*96b0*/  @!P0 SYNCS.PHASECHK.TRANS64 P0, [R0+URZ], R2 ;  /* 0x00000002000085a7 */ /* 0x000ea400080010ff */
[----:B--2---:R-:W-:Y:S05]  /*96c0*/  @!P0 BRA `(.L_x_162) ;  /* 0xfffffffc00f08947 */ /* 0x004fea000383ffff */
[----:B------:R-:W-:Y:S05]  /*96d0*/  BRA `(.L_x_65) ;  /* 0xffffff9c00d87947 */ /* 0x000fea000383ffff */
.L_x_69:
[----:B------:R-:W-:-:S07]  /*96e0*/  MOV R0, UR6 ;  /* 0x0000000600007c02 */ /* 0x000fce0008000f00 */
.L_x_163:
[----:B--2---:R2:W4:Y:S02]  /*96f0*/  SYNCS.PHASECHK.TRANS64.TRYWAIT P0, [R0+URZ], R2 ;  /* 0x00000002000075a7 */ /* 0x00452400080011ff */
[----:B----4-:R-:W-:Y:S05]  /*9700*/  @!P0 NANOSLEEP.SYNCS 0x989680 ;  /* 0x009896800000895d */ /* 0x010fea0003900000 */
[----:B------:R-:W4:Y:S02]  /*9710*/  @!P0 SYNCS.PHASECHK.TRANS64 P0, [R0+URZ], R2 ;  /* 0x00000002000085a7 */ /* 0x000f2400080010ff */
[----:B----4-:R-:W-:Y:S05]  /*9720*/  @!P0 BRA `(.L_x_163) ;  /* 0xfffffffc00f08947 */ /* 0x010fea000383ffff */
[----:B------:R-:W-:Y:S05]  /*9730*/  BRA `(.L_x_164) ;  /* 0xffffffa000b47947 */ /* 0x000fea000383ffff */
.L_x_70:
[----:B------:R-:W-:-:S07]  /*9740*/  MOV R0, UR6 ;  /* 0x0000000600007c02 */ /* 0x000fce0008000f00 */
.L_x_165:
[----:B-1----:R1:W2:Y:S02]  /*9750*/  SYNCS.PHASECHK.TRANS64.TRYWAIT P0, [R0+URZ], R3 ;  /* 0x00000003000075a7 */ /* 0x0022a400080011ff */
[----:B--2---:R-:W-:Y:S05]  /*9760*/  @!P0 NANOSLEEP.SYNCS 0x989680 ;  /* 0x009896800000895d */ /* 0x004fea0003900000 */
[----:B------:R-:W2:Y:S02]  /*9770*/  @!P0 SYNCS.PHASECHK.TRANS64 P0, [R0+URZ], R3 ;  /* 0x00000003000085a7 */ /* 0x000ea400080010ff */
[----:B--2---:R-:W-:Y:S05]  /*9780*/  @!P0 BRA `(.L_x_165) ;  /* 0xfffffffc00f08947 */ /* 0x004fea000383ffff */
[----:B------:R-:W-:Y:S05]  /*9790*/  BRA `(.L_x_166) ;  /* 0xffffffa000c07947 */ /* 0x000fea000383ffff */
.L_x_71:
[----:B------:R-:W-:-:S07]  /*97a0*/  MOV R0, UR6 ;  /* 0x0000000600007c02 */ /* 0x000fce0008000f00 */
.L_x_167:
[----:B-1----:R1:W2:Y:S02]  /*97b0*/  SYNCS.PHASECHK.TRANS64.TRYWAIT P0, [R0+URZ], R3 ;  /* 0x00000003000075a7 */ /* 0x0022a400080011ff */
[----:B--2---:R-:W-:Y:S05]  /*97c0*/  @!P0 NANOSLEEP.SYNCS 0x989680 ;  /* 0x009896800000895d */ /* 0x004fea0003900000 */
[----:B------:R-:W2:Y:S02]  /*97d0*/  @!P0 SYNCS.PHASECHK.TRANS64 P0, [R0+URZ], R3 ;  /* 0x00000003000085a7 */ /* 0x000ea400080010ff */
[----:B--2---:R-:W-:Y:S05]  /*97e0*/  @!P0 BRA `(.L_x_167) ;  /* 0xfffffffc00f08947 */ /* 0x004fea000383ffff */
[----:B------:R-:W-:Y:S05]  /*97f0*/  BRA `(.L_x_168) ;  /* 0xffffffa000cc7947 */ /* 0x000fea000383ffff */
.L_x_72:
[----:B-1----:R-:W-:-:S07]  /*9800*/  MOV R0, UR7 ;  /* 0x0000000700007c02 */ /* 0x002fce0008000f00 */
.L_x_169:
[----:B-1----:R1:W2:Y:S02]  /*9810*/  SYNCS.PHASECHK.TRANS64.TRYWAIT P0, [R0+URZ], R2 ;  /* 0x00000002000075a7 */ /* 0x0022a400080011ff */
[----:B--2---:R-:W-:Y:S05]  /*9820*/  @!P0 NANOSLEEP.SYNCS 0x989680 ;  /* 0x009896800000895d */ /* 0x004fea0003900000 */
[----:B------:R-:W2:Y:S02]  /*9830*/  @!P0 SYNCS.PHASECHK.TRANS64 P0, [R0+URZ], R2 ;  /* 0x00000002000085a7 */ /* 0x000ea400080010ff */
[----:B--2---:R-:W-:Y:S05]  /*9840*/  @!P0 BRA `(.L_x_169) ;  /* 0xfffffffc00f08947 */ /* 0x004fea000383ffff */
[----:B------:R-:W-:Y:S05]  /*9850*/  BRA `(.L_x_170) ;  /* 0xffffffa000d87947 */ /* 0x000fea000383ffff */
.L_x_77:
[----:B--2---:R2:W3:Y:S02]  /*9860*/  SYNCS.PHASECHK.TRANS64.TRYWAIT P0, [R0+URZ+0xb0], R2 ;  /* 0x0000b002000075a7 */ /* 0x0044e400080011ff */
[----:B---3--:R-:W-:Y:S05]  /*9870*/  @!P0 NANOSLEEP.SYNCS 0x989680 ;  /* 0x009896800000895d */ /* 0x008fea0003900000 */
[----:B------:R-:W3:Y:S02]  /*9880*/  @!P0 SYNCS.PHASECHK.TRANS64 P0, [R0+URZ+0xb0], R2 ;  /* 0x0000b002000085a7 */ /* 0x000ee400080010ff */
[----:B---3--:R-:W-:Y:S05]  /*9890*/  @!P0 BRA `(.L_x_77) ;  /* 0xfffffffc00f08947 */ /* 0x008fea000383ffff */
[----:B------:R-:W-:Y:S05]  /*98a0*/  BRA `(.L_x_171) ;  /* 0xffffffa400d47947 */ /* 0x000fea000383ffff */
.L_x_80:
[----:B------:R-:W-:Y:S07]  /*98b0*/  MOV R0, UR4 ;  /* 0x0000000400007c02 */ /* 0x000fee0008000f00 */
.L_x_172:
[----:B--2---:R2:W3:Y:S02]  /*98c0*/  SYNCS.PHASECHK.TRANS64.TRYWAIT P0, [R0+URZ+0xa8], R2 ;  /* 0x0000a802000075a7 */ /* 0x0044e400080011ff */
[----:B---3--:R-:W-:Y:S05]  /*98d0*/  @!P0 NANOSLEEP.SYNCS 0x989680 ;  /* 0x009896800000895d */ /* 0x008fea0003900000 */
[----:B------:R-:W3:Y:S02]  /*98e0*/  @!P0 SYNCS.PHASECHK.TRANS64 P0, [R0+URZ+0xa8], R2 ;  /* 0x0000a802000085a7 */ /* 0x000ee400080010ff */
[----:B---3--:R-:W-:Y:S05]  /*98f0*/  @!P0 BRA `(.L_x_172) ;  /* 0xfffffffc00f08947 */ /* 0x008fea000383ffff */
[----:B------:R-:W-:Y:S05]  /*9900*/  BRA `(.L_x_79) ;  /* 0xffffffa800b47947 */ /* 0x000fea000383ffff */
.L_x_83:
[----:B------:R-:W-:Y:S07]  /*9910*/  MOV R0, UR4 ;  /* 0x0000000400007c02 */ /* 0x000fee0008000f00 */
.L_x_173:
[----:B-1----:R1:W2:Y:S02]  /*9920*/  SYNCS.PHASECHK.TRANS64.TRYWAIT P0, [R0+URZ+0x80], R20 ;  /* 0x00008014000075a7 */ /* 0x0022a400080011ff */
[----:B--2---:R-:W-:Y:S05]  /*9930*/  @!P0 NANOSLEEP.SYNCS 0x989680 ;  /* 0x009896800000895d */ /* 0x004fea0003900000 */
[----:B------:R-:W2:Y:S02]  /*9940*/  @!P0 SYNCS.PHASECHK.TRANS64 P0, [R0+URZ+0x80], R20 ;  /* 0x00008014000085a7 */ /* 0x000ea400080010ff */
[----:B--2---:R-:W-:Y:S05]  /*9950*/  @!P0 BRA `(.L_x_173) ;  /* 0xfffffffc00f08947 */ /* 0x004fea000383ffff */
[----:B------:R-:W-:Y:S05]  /*9960*/  BRA `(.L_x_174) ;  /* 0xffffffac00307947 */ /* 0x000fea000383ffff */
.L_x_84:
[----:B------:R-:W-:Y:S07]  /*9970*/  MOV R0, UR4 ;  /* 0x0000000400007c02 */ /* 0x000fee0008000f00 */
.L_x_175:
[----:B-1----:R1:W2:Y:S02]  /*9980*/  SYNCS.PHASECHK.TRANS64.TRYWAIT P0, [R0+URZ+0x88], R20 ;  /* 0x00008814000075a7 */ /* 0x0022a400080011ff */
[----:B--2---:R-:W-:Y:S05]  /*9990*/  @!P0 NANOSLEEP.SYNCS 0x989680 ;  /* 0x009896800000895d */ /* 0x004fea0003900000 */
[----:B------:R-:W2:Y:S02]  /*99a0*/  @!P0 SYNCS.PHASECHK.TRANS64 P0, [R0+URZ+0x88], R20 ;  /* 0x00008814000085a7 */ /* 0x000ea400080010ff */
[----:B--2---:R-:W-:Y:S05]  /*99b0*/  @!P0 BRA `(.L_x_175) ;  /* 0xfffffffc00f08947 */ /* 0x004fea000383ffff */
[----:B------:R-:W-:Y:S05]  /*99c0*/  BRA `(.L_x_176) ;  /* 0xffffffac00687947 */ /* 0x000fea000383ffff */
.L_x_85:
[----:B------:R-:W-:Y:S07]  /*99d0*/  MOV R0, UR4 ;  /* 0x0000000400007c02 */ /* 0x000fee0008000f00 */
.L_x_177:
[----:B-1----:R1:W2:Y:S02]  /*99e0*/  SYNCS.PHASECHK.TRANS64.TRYWAIT P0, [R0+URZ+0x90], R20 ;  /* 0x00009014000075a7 */ /* 0x0022a400080011ff */
[----:B--2---:R-:W-:Y:S05]  /*99f0*/  @!P0 NANOSLEEP.SYNCS 0x989680 ;  /* 0x009896800000895d */ /* 0x004fea0003900000 */
[----:B------:R-:W2:Y:S02]  /*9a00*/  @!P0 SYNCS.PHASECHK.TRANS64 P0, [R0+URZ+0x90], R20 ;  /* 0x00009014000085a7 */ /* 0x000ea400080010ff */
[----:B--2---:R-:W-:Y:S05]  /*9a10*/  @!P0 BRA `(.L_x_177) ;  /* 0xfffffffc00f08947 */ /* 0x004fea000383ffff */
[----:B------:R-:W-:Y:S05]  /*9a20*/  BRA `(.L_x_178) ;  /* 0xffffffac00ac7947 */ /* 0x000fea000383ffff */
.L_x_86:
[----:B------:R-:W-:Y:S07]  /*9a30*/  MOV R0, UR4 ;  /* 0x0000000400007c02 */ /* 0x000fee0008000f00 */
.L_x_179:
[----:B-1----:R1:W2:Y:S02]  /*9a40*/  SYNCS.PHASECHK.TRANS64.TRYWAIT P0, [R0+URZ+0x98], R20 ;  /* 0x00009814000075a7 */ /* 0x0022a400080011ff */
[----:B--2---:R-:W-:Y:S05]  /*9a50*/  @!P0 NANOSLEEP.SYNCS 0x989680 ;  /* 0x009896800000895d */ /* 0x004fea0003900000 */
[----:B------:R-:W2:Y:S02]  /*9a60*/  @!P0 SYNCS.PHASECHK.TRANS64 P0, [R0+URZ+0x98], R20 ;  /* 0x00009814000085a7 */ /* 0x000ea400080010ff */
[----:B--2---:R-:W-:Y:S05]  /*9a70*/  @!P0 BRA `(.L_x_179) ;  /* 0xfffffffc00f08947 */ /* 0x004fea000383ffff */
[----:B------:R-:W-:Y:S05]  /*9a80*/  BRA `(.L_x_180) ;  /* 0xffffffb000307947 */ /* 0x000fea000383ffff */
.L_x_88:
[----:B------:R-:W-:-:S07]  /*9a90*/  MOV R0, UR4 ;  /* 0x0000000400007c02 */ /* 0x000fce0008000f00 */
.L_x_181:
[----:B-1----:R1:W3:Y:S02]  /*9aa0*/  SYNCS.PHASECHK.TRANS64.TRYWAIT P0, [R0+URZ+0x80], R2 ;  /* 0x00008002000075a7 */ /* 0x0022e400080011ff */
[----:B---3--:R-:W-:Y:S05]  /*9ab0*/  @!P0 NANOSLEEP.SYNCS 0x989680 ;  /* 0x009896800000895d */ /* 0x008fea0003900000 */
[----:B------:R-:W3:Y:S02]  /*9ac0*/  @!P0 SYNCS.PHASECHK.TRANS64 P0, [R0+URZ+0x80], R2 ;  /* 0x00008002000085a7 */ /* 0x000ee400080010ff */
[----:B---3--:R-:W-:Y:S05]  /*9ad0*/  @!P0 BRA `(.L_x_181) ;  /* 0xfffffffc00f08947 */ /* 0x008fea000383ffff */
[----:B------:R-:W-:Y:S05]  /*9ae0*/  BRA `(.L_x_182) ;  /* 0xffffffb000a07947 */ /* 0x000fea000383ffff */
.L_x_89:
[----:B-1----:R-:W-:-:S07]  /*9af0*/  MOV R0, UR4 ;  /* 0x0000000400007c02 */ /* 0x002fce0008000f00 */
.L_x_183:
[----:B-1----:R1:W3:Y:S02]  /*9b00*/  SYNCS.PHASECHK.TRANS64.TRYWAIT P0, [R0+URZ+0x88], R2 ;  /* 0x00008802000075a7 */ /* 0x0022e400080011ff */
[----:B---3--:R-:W-:Y:S05]  /*9b10*/  @!P0 NANOSLEEP.SYNCS 0x989680 ;  /* 0x009896800000895d */ /* 0x008fea0003900000 */
[----:B------:R-:W3:Y:S02]  /*9b20*/  @!P0 SYNCS.PHASECHK.TRANS64 P0, [R0+URZ+0x88], R2 ;  /* 0x00008802000085a7 */ /* 0x000ee400080010ff */
[----:B---3--:R-:W-:Y:S05]  /*9b30*/  @!P0 BRA `(.L_x_183) ;  /* 0xfffffffc00f08947 */ /* 0x008fea000383ffff */
[----:B------:R-:W-:Y:S05]  /*9b40*/  BRA `(.L_x_184) ;  /* 0xffffffb000907947 */ /* 0x000fea000383ffff */
.L_x_90:
[----:B-1----:R-:W-:-:S07]  /*9b50*/  MOV R0, UR4 ;  /* 0x0000000400007c02 */ /* 0x002fce0008000f00 */
.L_x_185:
[----:B-1----:R1:W3:Y:S02]  /*9b60*/  SYNCS.PHASECHK.TRANS64.TRYWAIT P0, [R0+URZ+0x90], R2 ;  /* 0x00009002000075a7 */ /* 0x0022e400080011ff */
[----:B---3--:R-:W-:Y:S05]  /*9b70*/  @!P0 NANOSLEEP.SYNCS 0x989680 ;  /* 0x009896800000895d */ /* 0x008fea0003900000 */
[----:B------:R-:W3:Y:S02]  /*9b80*/  @!P0 SYNCS.PHASECHK.TRANS64 P0, [R0+URZ+0x90], R2 ;  /* 0x00009002000085a7 */ /* 0x000ee400080010ff */
[----:B---3--:R-:W-:Y:S05]  /*9b90*/  @!P0 BRA `(.L_x_185) ;  /* 0xfffffffc00f08947 */ /* 0x008fea000383ffff */
[----:B------:R-:W-:Y:S05]  /*9ba0*/  BRA `(.L_x_186) ;  /* 0xffffffb000807947 */ /* 0x000fea000383ffff */
.L_x_92:
[----:B--2---:R2:W4:Y:S02]  /*9bb0*/  SYNCS.PHASECHK.TRANS64.TRYWAIT P0, [R0+URZ+0xb0], R2 ;  /* 0x0000b002000075a7 */ /* 0x00452400080011ff */
[----:B----4-:R-:W-:Y:S05]  /*9bc0*/  @!P0 NANOSLEEP.SYNCS 0x989680 ;  /* 0x009896800000895d */ /* 0x010fea0003900000 */
[----:B------:R-:W4:Y:S02]  /*9bd0*/  @!P0 SYNCS.PHASECHK.TRANS64 P0, [R0+URZ+0xb0], R2 ;  /* 0x0000b002000085a7 */ /* 0x000f2400080010ff */
[----:B----4-:R-:W-:Y:S05]  /*9be0*/  @!P0 BRA `(.L_x_92) ;  /* 0xfffffffc00f08947 */ /* 0x010fea000383ffff */
[----:B------:R-:W-:Y:S05]  /*9bf0*/  BRA `(.L_x_187) ;  /* 0xffffffb400487947 */ /* 0x000fea000383ffff */
.L_x_103:
[----:B-1----:R-:W-:Y:S04]  /*9c00*/  MOV R2, UR48 ;  /* 0x0000003000027c02 */ /* 0x002fe80008000f00 */
[----:B------:R1:W3:Y:S03]  /*9c10*/  SYNCS.PHASECHK.TRANS64.TRYWAIT P1, [R2+URZ+0x60], R3 ;  /* 0x00006003020075a7 */ /* 0x0002e600080211ff */
[----:B---3--:R-:W-:Y:S05]  /*9c20*/  @!P1 NANOSLEEP.SYNCS 0x989680 ;  /* 0x009896800000995d */ /* 0x008fea0003900000 */
[----:B------:R-:W3:Y:S02]  /*9c30*/  @!P1 SYNCS.PHASECHK.TRANS64 P1, [R2+URZ+0x60], R3 ;  /* 0x00006003020095a7 */ /* 0x000ee400080210ff */
[----:B---3--:R-:W-:Y:S05]  /*9c40*/  @!P1 BRA `(.L_x_103) ;  /* 0xfffffffc00ec9947 */ /* 0x008fea000383ffff */
[----:B------:R-:W-:Y:S05]  /*9c50*/  BRA `(.L_x_102) ;  /* 0xffffffc000547947 */ /* 0x000fea000383ffff */
.L_x_105:
[----:B-1----:R1:W4:Y:S02]  /*9c60*/  SYNCS.PHASECHK.TRANS64.TRYWAIT P0, [R64+URZ+0xd0], R0 ;  /* 0x0000d000400075a7 */ /* 0x00232400080011ff */
[----:B----4-:R-:W-:Y:S05]  /*9c70*/  @!P0 NANOSLEEP.SYNCS 0x989680 ;  /* 0x009896800000895d */ /* 0x010fea0003900000 */
[----:B------:R-:W4:Y:S02]  /*9c80*/  @!P0 SYNCS.PHASECHK.TRANS64 P0, [R64+URZ+0xd0], R0 ;  /* 0x0000d000400085a7 */ /* 0x000f2400080010ff */
[----:B----4-:R-:W-:Y:S05]  /*9c90*/  @!P0 BRA `(.L_x_105) ;  /* 0xfffffffc00f08947 */ /* 0x010fea000383ffff */
[----:B------:R-:W-:Y:S05]  /*9ca0*/  BRA `(.L_x_104) ;  /* 0xffffffc0007c7947 */ /* 0x000fea000383ffff */
.L_x_114:
[----:B--2---:R2:W4:Y:S02]  /*9cb0*/  SYNCS.PHASECHK.TRANS64.TRYWAIT P0, [R2+URZ+0x60], R0 ;  /* 0x00006000020075a7 */ /* 0x00452400080011ff */
[----:B----4-:R-:W-:Y:S05]  /*9cc0*/  @!P0 NANOSLEEP.SYNCS 0x989680 ;  /* 0x009896800000895d */ /* 0x010fea0003900000 */
[----:B------:R-:W4:Y:S02]  /*9cd0*/  @!P0 SYNCS.PHASECHK.TRANS64 P0, [R2+URZ+0x60], R0 ;  /* 0x00006000020085a7 */ /* 0x000f2400080010ff */
[----:B----4-:R-:W-:Y:S05]  /*9ce0*/  @!P0 BRA `(.L_x_114) ;  /* 0xfffffffc00f08947 */ /* 0x010fea000383ffff */
[----:B------:R-:W-:Y:S05]  /*9cf0*/  BRA `(.L_x_113) ;  /* 0xffffffcc00587947 */ /* 0x000fea000383ffff */
.L_x_122:
[----:B--2---:R2:W4:Y:S02]  /*9d00*/  SYNCS.PHASECHK.TRANS64.TRYWAIT P0, [R0+URZ+0x60], R6 ;  /* 0x00006006000075a7 */ /* 0x00452400080011ff */
[----:B----4-:R-:W-:Y:S05]  /*9d10*/  @!P0 NANOSLEEP.SYNCS 0x989680 ;  /* 0x009896800000895d */ /* 0x010fea0003900000 */
[----:B------:R-:W4:Y:S02]  /*9d20*/  @!P0 SYNCS.PHASECHK.TRANS64 P0, [R0+URZ+0x60], R6 ;  /* 0x00006006000085a7 */ /* 0x000f2400080010ff */
[----:B----4-:R-:W-:Y:S05]  /*9d30*/  @!P0 BRA `(.L_x_122) ;  /* 0xfffffffc00f08947 */ /* 0x010fea000383ffff */
[----:B------:R-:W-:Y:S05]  /*9d40*/  BRA `(.L_x_121) ;  /* 0xffffffd800587947 */ /* 0x000fea000383ffff */
.L_x_130:
[----:B--2---:R2:W4:Y:S02]  /*9d50*/  SYNCS.PHASECHK.TRANS64.TRYWAIT P0, [R0+URZ+0x60], R5 ;  /* 0x00006005000075a7 */ /* 0x00452400080011ff */
[----:B----4-:R-:W-:Y:S05]  /*9d60*/  @!P0 NANOSLEEP.SYNCS 0x989680 ;  /* 0x009896800000895d */ /* 0x010fea0003900000 */
[----:B------:R-:W4:Y:S02]  /*9d70*/  @!P0 SYNCS.PHASECHK.TRANS64 P0, [R0+URZ+0x60], R5 ;  /* 0x00006005000085a7 */ /* 0x000f2400080010ff */
[----:B----4-:R-:W-:Y:S05]  /*9d80*/  @!P0 BRA `(.L_x_130) ;  /* 0xfffffffc00f08947 */ /* 0x010fea000383ffff */
[----:B------:R-:W-:Y:S05]  /*9d90*/  BRA `(.L_x_129) ;  /* 0xffffffe400587947 */ /* 0x000fea000383ffff */
        .weak           $__internal_0_$__cuda_sm10x_tcgen05_guardrail_trap_col_being_dealloced_not_returned_by_alloc
        .type           $__internal_0_$__cuda_sm10x_tcgen05_guardrail_trap_col_being_dealloced_not_returned_by_alloc,@function
        .size           $__internal_0_$__cuda_sm10x_tcgen05_guardrail_trap_col_being_dealloced_not_returned_by_alloc,($__internal_1_$__cuda_sm10x_tcgen05_guardrail_trap_phase_invalid_during_alloc - $__internal_0_$__cuda_sm10x_tcgen05_guardrail_trap_col_being_dealloced_not_returned_by_alloc)
$__internal_0_$__cuda_sm10x_tcgen05_guardrail_trap_col_being_dealloced_not_returned_by_alloc:
[----:B------:R-:W-:Y:S05]  /*9da0*/  BPT.TRAP 0x1 ;  /* 0x000000040000795c */ /* 0x000fea0000300000 */
[----:B------:R-:W-:-:S04]  /*9db0*/  HFMA2 R3, -RZ, RZ, 0, 0 ;  /* 0x00000000ff037431 */ /* 0x000fc800000001ff */
[----:B------:R-:W-:Y:S05]  /*9dc0*/  RET.REL.NODEC R2 `(_ZN7cutlass13device_kernelINS_4gemm6kernel13GemmUniversalIN4cute5tupleIJiiiiEEENS1_10collective13CollectiveMmaINS1_35MainloopSm100TmaUmmaWarpSpecializedILi6ELi2ELi4ENS5_IJNS4_1CILi1EEENSA_ILi2EEESB_EEEEENS5_IJNSA_ILi128EEESF_NSA_ILi64EEEEEENS_6half_tENS5_IJSB_llEEESI_NS5_IJlSB_lEEENS4_8TiledMMAINS4_8MMA_AtomIJNS4_20SM100_MMA_F16BF16_SSISI_SI_fLi128ELi128ELNS4_4UMMA5MajorE1ELSP_0ELNSO_7ScaleInE0ELSQ_0EEEEEENS4_6LayoutINS5_IJSB_SB_SB_EEENS5_IJNSA_ILi0EEESV_SV_EEEEENS5_IJNS4_10UnderscoreESY_SY_EEEEENS4_23SM90_TMA_LOAD_MULTICASTENS4_14ComposedLayoutINS4_7SwizzleILi3ELi4ELi3EEENS4_18smem_ptr_flag_bitsILi16EEENST_INS5_IJSG_NSA_ILi8EEEEEENS5_IJSB_SG_EEEEEEEvNS4_8identityENS4_13SM90_TMA_LOADENS12_IS14_S16_NST_INS5_IJS17_SG_EEENS5_IJSG_SB_EEEEEEEvS1C_EENS_8epilogue10collective18CollectiveEpilogueINS1J_23Sm100TmaWarpSpecializedILi4ELi2ELi32ELb1ELb0EEEJSH_NS5_IJNST_ISF_SB_EENST_INSA_ILi32EEESB_EEEEESI_SK_SI_SK_NS1J_6fusion15FusionCallbacksIS1N_NS1S_17LinearCombinationISI_fSI_fLNS_15FloatRoundStyleE2EEESH_S1R_JEEENS4_5SM1004TMEM4LOAD26SM100_TMEM_LOAD_32dp32b32xES1D_NS12_INS13_ILi2ELi4ELi3EEES16_NST_INS5_IJS17_S1P_EEENS5_IJS1P_SB_EEEEEEENS4_39AutoVectorizingCopyWithAssumedAlignmentILi128EEENS4_14SM90_TMA_STOREES26_S28_S28_EEEvvEEEEvNT_6ParamsE) ;  /* 0xffffff60028c7950 */ /* 0x000fea0003c3ffff */
        .weak           $__internal_1_$__cuda_sm10x_tcgen05_guardrail_trap_phase_invalid_during_alloc
        .type           $__internal_1_$__cuda_sm10x_tcgen05_guardrail_trap_phase_invalid_during_alloc,@function
        .size           $__internal_1_$__cuda_sm10x_tcgen05_guardrail_trap_phase_invalid_during_alloc,($__internal_2_$__cuda_sm10x_tcgen05_guardrail_trap_unallocated_columns_being_dealloced - $__internal_1_$__cuda_sm10x_tcgen05_guardrail_trap_phase_invalid_during_alloc)
$__internal_1_$__cuda_sm10x_tcgen05_guardrail_trap_phase_invalid_during_alloc:
[----:B------:R-:W-:Y:S05]  /*9dd0*/  BPT.TRAP 0x1 ;  /* 0x000000040000795c */ /* 0x000fea0000300000 */
[----:B------:R-:W-:-:S04]  /*9de0*/  MOV R3, 0x0 ;  /* 0x0000000000037802 */ /* 0x000fc80000000f00 */
[----:B------:R-:W-:Y:S05]  /*9df0*/  RET.REL.NODEC R2 `(_ZN7cutlass13device_kernelINS_4gemm6kernel13GemmUniversalIN4cute5tupleIJiiiiEEENS1_10collective13CollectiveMmaINS1_35MainloopSm100TmaUmmaWarpSpecializedILi6ELi2ELi4ENS5_IJNS4_1CILi1EEENSA_ILi2EEESB_EEEEENS5_IJNSA_ILi128EEESF_NSA_ILi64EEEEEENS_6half_tENS5_IJSB_llEEESI_NS5_IJlSB_lEEENS4_8TiledMMAINS4_8MMA_AtomIJNS4_20SM100_MMA_F16BF16_SSISI_SI_fLi128ELi128ELNS4_4UMMA5MajorE1ELSP_0ELNSO_7ScaleInE0ELSQ_0EEEEEENS4_6LayoutINS5_IJSB_SB_SB_EEENS5_IJNSA_ILi0EEESV_SV_EEEEENS5_IJNS4_10UnderscoreESY_SY_EEEEENS4_23SM90_TMA_LOAD_MULTICASTENS4_14ComposedLayoutINS4_7SwizzleILi3ELi4ELi3EEENS4_18smem_ptr_flag_bitsILi16EEENST_INS5_IJSG_NSA_ILi8EEEEEENS5_IJSB_SG_EEEEEEEvNS4_8identityENS4_13SM90_TMA_LOADENS12_IS14_S16_NST_INS5_IJS17_SG_EEENS5_IJSG_SB_EEEEEEEvS1C_EENS_8epilogue10collective18CollectiveEpilogueINS1J_23Sm100TmaWarpSpecializedILi4ELi2ELi32ELb1ELb0EEEJSH_NS5_IJNST_ISF_SB_EENST_INSA_ILi32EEESB_EEEEESI_SK_SI_SK_NS1J_6fusion15FusionCallbacksIS1N_NS1S_17LinearCombinationISI_fSI_fLNS_15FloatRoundStyleE2EEESH_S1R_JEEENS4_5SM1004TMEM4LOAD26SM100_TMEM_LOAD_32dp32b32xES1D_NS12_INS13_ILi2ELi4ELi3EEES16_NST_INS5_IJS17_S1P_EEENS5_IJS1P_SB_EEEEEEENS4_39AutoVectorizingCopyWithAssumedAlignmentILi128EEENS4_14SM90_TMA_STOREES26_S28_S28_EEEvvEEEEvNT_6ParamsE) ;  /* 0xffffff6002807950 */ /* 0x000fea0003c3ffff */
        .weak           $__internal_2_$__cuda_sm10x_tcgen05_guardrail_trap_unallocated_columns_being_dealloced
        .type           $__internal_2_$__cuda_sm10x_tcgen05_guardrail_trap_unallocated_columns_being_dealloced,@function
        .size           $__internal_2_$__cuda_sm10x_tcgen05_guardrail_trap_unallocated_columns_being_dealloced,(.L_x_189 - $__internal_2_$__cuda_sm10x_tcgen05_guardrail_trap_unallocated_columns_being_dealloced)
$__internal_2_$__cuda_sm10x_tcgen05_guardrail_trap_unallocated_columns_being_dealloced:
[----:B------:R-:W-:Y:S05]  /*9e00*/  BPT.TRAP 0x1 ;  /* 0x000000040000795c */ /* 0x000fea0000300000 */
[----:B------:R-:W-:-:S04]  /*9e10*/  HFMA2 R3, -RZ, RZ, 0, 0 ;  /* 0x00000000ff037431 */ /* 0x000fc800000001ff */
[----:B------:R-:W-:Y:S05]  /*9e20*/  RET.REL.NODEC R2 `(_ZN7cutlass13device_kernelINS_4gemm6kernel13GemmUniversalIN4cute5tupleIJiiiiEEENS1_10collective13CollectiveMmaINS1_35MainloopSm100TmaUmmaWarpSpecializedILi6ELi2ELi4ENS5_IJNS4_1CILi1EEENSA_ILi2EEESB_EEEEENS5_IJNSA_ILi128EEESF_NSA_ILi64EEEEEENS_6half_tENS5_IJSB_llEEESI_NS5_IJlSB_lEEENS4_8TiledMMAINS4_8MMA_AtomIJNS4_20SM100_MMA_F16BF16_SSISI_SI_fLi128ELi128ELNS4_4UMMA5MajorE1ELSP_0ELNSO_7ScaleInE0ELSQ_0EEEEEENS4_6LayoutINS5_IJSB_SB_SB_EEENS5_IJNSA_ILi0EEESV_SV_EEEEENS5_IJNS4_10UnderscoreESY_SY_EEEEENS4_23SM90_TMA_LOAD_MULTICASTENS4_14ComposedLayoutINS4_7SwizzleILi3ELi4ELi3EEENS4_18smem_ptr_flag_bitsILi16EEENST_INS5_IJSG_NSA_ILi8EEEEEENS5_IJSB_SG_EEEEEEEvNS4_8identityENS4_13SM90_TMA_LOADENS12_IS14_S16_NST_INS5_IJS17_SG_EEENS5_IJSG_SB_EEEEEEEvS1C_EENS_8epilogue10collective18CollectiveEpilogueINS1J_23Sm100TmaWarpSpecializedILi4ELi2ELi32ELb1ELb0EEEJSH_NS5_IJNST_ISF_SB_EENST_INSA_ILi32EEESB_EEEEESI_SK_SI_SK_NS1J_6fusion15FusionCallbacksIS1N_NS1S_17LinearCombinationISI_fSI_fLNS_15FloatRoundStyleE2EEESH_S1R_JEEENS4_5SM1004TMEM4LOAD26SM100_TMEM_LOAD_32dp32b32xES1D_NS12_INS13_ILi2ELi4ELi3EEES16_NST_INS5_IJS17_S1P_EEENS5_IJS1P_SB_EEEEEEENS4_39AutoVectorizingCopyWithAssumedAlignmentILi128EEENS4_14SM90_TMA_STOREES26_S28_S28_EEEvvEEEEvNT_6ParamsE) ;  /* 0xffffff6002747950 */ /* 0x000fea0003c3ffff */
.L_x_188:
[----:B------:R-:W-:-:S00]  /*9e30*/  BRA `(.L_x_188) ;  /* 0xfffffffc00fc7947 */ /* 0x000fc0000383ffff */
[----:B------:R-:W-:-:S00]  /*9e40*/  NOP ;  /* 0x0000000000007918 */ /* 0x000fc00000000000 */
        /* <DEDUP_REMOVED lines=11> */
.L_x_189:


//--------------------- .nv.global.init           --------------------------
	.section	.nv.global.init,"aw",@progbits
.nv.global.init:
	.type		$str$27,@object
	.size		$str$27,($str$28 - $str$27)
$str$27:
        /*0000*/ 	.byte	0x28, 0x61, 0x64, 0x64, 0x72, 0x65, 0x73, 0x73, 0x20, 0x26, 0x20, 0x6d, 0x61, 0x73, 0x6b, 0x29
        /*0010*/ 	.byte	0x20, 0x3d, 0x3d, 0x20, 0x30, 0x00
	.type		$str$28,@object
	.size		$str$28,($str$26 - $str$28)
$str$28:
        /*0016*/ 	.byte	0x2f, 0x74, 0x6d, 0x70, 0x2f, 0x63, 0x75, 0x74, 0x6c, 0x61, 0x73, 0x73, 0x5f, 0x73, 0x77, 0x65
        /*0026*/ 	.byte	0x65, 0x70, 0x5f, 0x73, 0x72, 0x63, 0x2f, 0x69, 0x6e, 0x63, 0x6c, 0x75, 0x64, 0x65, 0x2f, 0x63
        /*0036*/ 	.byte	0x75, 0x74, 0x65, 0x2f, 0x70, 0x6f, 0x69, 0x6e, 0x74, 0x65, 0x72, 0x5f, 0x66, 0x6c, 0x61, 0x67
        /*0046*/ 	.byte	0x67, 0x65, 0x64, 0x2e, 0x68, 0x70, 0x70, 0x00
	.type		$str$26,@object
	.size		$str$26,($str$25 - $str$26)
$str$26:
        /*004e*/ 	.byte	0x2f, 0x74, 0x6d, 0x70, 0x2f, 0x63, 0x75, 0x74, 0x6c, 0x61, 0x73, 0x73, 0x5f, 0x73, 0x77, 0x65
        /*005e*/ 	.byte	0x65, 0x70, 0x5f, 0x73, 0x72, 0x63, 0x2f, 0x69, 0x6e, 0x63, 0x6c, 0x75, 0x64, 0x65, 0x2f, 0x63
        /*006e*/ 	.byte	0x75, 0x74, 0x65, 0x2f, 0x61, 0x74, 0x6f, 0x6d, 0x2f, 0x63, 0x6f, 0x70, 0x79, 0x5f, 0x74, 0x72
        /*007e*/ 	.byte	0x61, 0x69, 0x74, 0x73, 0x5f, 0x73, 0x6d, 0x31, 0x30, 0x30, 0x2e, 0x68, 0x70, 0x70, 0x00
	.type		$str$25,@object
	.size		$str$25,(__unnamed_1 - $str$25)
$str$25:
        /*008d*/ 	.byte	0x28, 0x28, 0x75, 0x69, 0x6e, 0x74, 0x33, 0x32, 0x5f, 0x74, 0x28, 0x74, 0x68, 0x72, 0x65, 0x61
        /*009d*/ 	.byte	0x64, 0x49, 0x64, 0x78, 0x2e, 0x78, 0x29, 0x20, 0x2f, 0x20, 0x33, 0x32, 0x29, 0x20, 0x25, 0x20
        /*00ad*/ 	.byte	0x34, 0x29, 0x20, 0x3d, 0x3d, 0x20, 0x28, 0x28, 0x28, 0x74, 0x6d, 0x65, 0x6d, 0x5f, 0x61, 0x64
        /*00bd*/ 	.byte	0x64, 0x72, 0x20, 0x3e, 0x3e, 0x20, 0x31, 0x36, 0x29, 0x20, 0x2f, 0x20, 0x33, 0x32, 0x29, 0x20
        /*00cd*/ 	.byte	0x25, 0x20, 0x34, 0x29, 0x00
	.type		__unnamed_1,@object
	.size		__unnamed_1,(__unnamed_2 - __unnamed_1)
__unnamed_1:
        /*00d2*/ 	.byte	0x61, 0x75, 0x74, 0x6f, 0x20, 0x63, 0x75, 0x74, 0x65, 0x3a, 0x3a, 0x61, 0x73, 0x5f, 0x70, 0x6f
        /* <DEDUP_REMOVED lines=24> */
        /*0262*/ 	.byte	0x3e, 0x3e, 0x3e, 0x3e, 0x5d, 0x00
	.type		__unnamed_2,@object
	.size		__unnamed_2,(.L_2 - __unnamed_2)
__unnamed_2:
        /* <DEDUP_REMOVED lines=42> */
        /*0508*/ 	.byte	0x3e, 0x3e, 0x5d, 0x00
.L_2:


//--------------------- .nv.shared._ZN7cutlass13device_kernelINS_4gemm6kernel13GemmUniversalIN4cute5tupleIJiiiiEEENS1_10collective13CollectiveMmaINS1_35MainloopSm100TmaUmmaWarpSpecializedILi6ELi2ELi4ENS5_IJNS4_1CILi1EEENSA_ILi2EEESB_EEEEENS5_IJNSA_ILi128EEESF_NSA_ILi64EEEEEENS_6half_tENS5_IJSB_llEEESI_NS5_IJlSB_lEEENS4_8TiledMMAINS4_8MMA_AtomIJNS4_20SM100_MMA_F16BF16_SSISI_SI_fLi128ELi128ELNS4_4UMMA5MajorE1ELSP_0ELNSO_7ScaleInE0ELSQ_0EEEEEENS4_6LayoutINS5_IJSB_SB_SB_EEENS5_IJNSA_ILi0EEESV_SV_EEEEENS5_IJNS4_10UnderscoreESY_SY_EEEEENS4_23SM90_TMA_LOAD_MULTICASTENS4_14ComposedLayoutINS4_7SwizzleILi3ELi4ELi3EEENS4_18smem_ptr_flag_bitsILi16EEENST_INS5_IJSG_NSA_ILi8EEEEEENS5_IJSB_SG_EEEEEEEvNS4_8identityENS4_13SM90_TMA_LOADENS12_IS14_S16_NST_INS5_IJS17_SG_EEENS5_IJSG_SB_EEEEEEEvS1C_EENS_8epilogue10collective18CollectiveEpilogueINS1J_23Sm100TmaWarpSpecializedILi4ELi2ELi32ELb1ELb0EEEJSH_NS5_IJNST_ISF_SB_EENST_INSA_ILi32EEESB_EEEEESI_SK_SI_SK_NS1J_6fusion15FusionCallbacksIS1N_NS1S_17LinearCombinationISI_fSI_fLNS_15FloatRoundStyleE2EEESH_S1R_JEEENS4_5SM1004TMEM4LOAD26SM100_TMEM_LOAD_32dp32b32xES1D_NS12_INS13_ILi2ELi4ELi3EEES16_NST_INS5_IJS17_S1P_EEENS5_IJS1P_SB_EEEEEEENS4_39AutoVectorizingCopyWithAssumedAlignmentILi128EEENS4_14SM90_TMA_STOREES26_S28_S28_EEEvvEEEEvNT_6ParamsE --------------------------
	.section	.nv.shared._ZN7cutlass13device_kernelINS_4gemm6kernel13GemmUniversalIN4cute5tupleIJiiiiEEENS1_10collective13CollectiveMmaINS1_35MainloopSm100TmaUmmaWarpSpecializedILi6ELi2ELi4ENS5_IJNS4_1CILi1EEENSA_ILi2EEESB_EEEEENS5_IJNSA_ILi128EEESF_NSA_ILi64EEEEEENS_6half_tENS5_IJSB_llEEESI_NS5_IJlSB_lEEENS4_8TiledMMAINS4_8MMA_AtomIJNS4_20SM100_MMA_F16BF16_SSISI_SI_fLi128ELi128ELNS4_4UMMA5MajorE1ELSP_0ELNSO_7ScaleInE0ELSQ_0EEEEEENS4_6LayoutINS5_IJSB_SB_SB_EEENS5_IJNSA_ILi0EEESV_SV_EEEEENS5_IJNS4_10UnderscoreESY_SY_EEEEENS4_23SM90_TMA_LOAD_MULTICASTENS4_14ComposedLayoutINS4_7SwizzleILi3ELi4ELi3EEENS4_18smem_ptr_flag_bitsILi16EEENST_INS5_IJSG_NSA_ILi8EEEEEENS5_IJSB_SG_EEEEEEEvNS4_8identityENS4_13SM90_TMA_LOADENS12_IS14_S16_NST_INS5_IJS17_SG_EEENS5_IJSG_SB_EEEEEEEvS1C_EENS_8epilogue10collective18CollectiveEpilogueINS1J_23Sm100TmaWarpSpecializedILi4ELi2ELi32ELb1ELb0EEEJSH_NS5_IJNST_ISF_SB_EENST_INSA_ILi32EEESB_EEEEESI_SK_SI_SK_NS1J_6fusion15FusionCallbacksIS1N_NS1S_17LinearCombinationISI_fSI_fLNS_15FloatRoundStyleE2EEESH_S1R_JEEENS4_5SM1004TMEM4LOAD26SM100_TMEM_LOAD_32dp32b32xES1D_NS12_INS13_ILi2ELi4ELi3EEES16_NST_INS5_IJS17_S1P_EEENS5_IJS1P_SB_EEEEEEENS4_39AutoVectorizingCopyWithAssumedAlignmentILi128EEENS4_14SM90_TMA_STOREES26_S28_S28_EEEvvEEEEvNT_6ParamsE,"aw",@nobits
	.sectionflags	@""
	.align	16
	.zero		1024


//--------------------- .nv.shared.reserved.0     --------------------------
	.section	.nv.shared.reserved.0,"aw",@nobits
	.weak		__nv_reservedSMEM_offset_0_alias
	.size		__nv_reservedSMEM_offset_0_alias, 0, 64
	.other		__nv_reservedSMEM_offset_0_alias,@"STO_CUDA_RESERVED_SHARED STV_DEFAULT"
__nv_reservedSMEM_offset_0_alias:
	.zero		0
.nv.shared.reserved.0:
	.zero		64
	.weak		__nv_reservedSMEM_tcgen05_partition
	.type		__nv_reservedSMEM_tcgen05_partition,@object
	.size		__nv_reservedSMEM_tcgen05_partition,(.L_0 - __nv_reservedSMEM_tcgen05_partition)
__nv_reservedSMEM_tcgen05_partition:
	.zero		32
.L_0:


//--------------------- .nv.global                --------------------------
	.section	.nv.global,"aw",@nobits
.nv.global:
	.type		_ZN40_INTERNAL_be9f8a70_4_k_cu_ee9d67b8_351404cute1_E,@object
	.size		_ZN40_INTERNAL_be9f8a70_4_k_cu_ee9d67b8_351404cute1_E,(_ZN40_INTERNAL_be9f8a70_4_k_cu_ee9d67b8_351404cuda3std3__45__cpo6cbeginE - _ZN40_INTERNAL_be9f8a70_4_k_cu_ee9d67b8_351404cute1_E)
_ZN40_INTERNAL_be9f8a70_4_k_cu_ee9d67b8_351404cute1_E:
	.zero		1
	.type		_ZN40_INTERNAL_be9f8a70_4_k_cu_ee9d67b8_351404cuda3std3__45__cpo6cbeginE,@object
	.size		_ZN40_INTERNAL_be9f8a70_4_k_cu_ee9d67b8_351404cuda3std3__45__cpo6cbeginE,(_ZN40_INTERNAL_be9f8a70_4_k_cu_ee9d67b8_351404cuda3std3__48in_placeE - _ZN40_INTERNAL_be9f8a70_4_k_cu_ee9d67b8_351404cuda3std3__45__cpo6cbeginE)
_ZN40_INTERNAL_be9f8a70_4_k_cu_ee9d67b8_351404cuda3std3__45__cpo6cbeginE:
	.zero		1
	.type		_ZN40_INTERNAL_be9f8a70_4_k_cu_ee9d67b8_351404cuda3std3__48in_placeE,@object
	.size		_ZN40_INTERNAL_be9f8a70_4_k_cu_ee9d67b8_351404cuda3std3__48in_placeE,(_ZN40_INTERNAL_be9f8a70_4_k_cu_ee9d67b8_351404cuda3std6ranges3__45__cpo9iter_moveE - _ZN40_INTERNAL_be9f8a70_4_k_cu_ee9d67b8_351404cuda3std3__48in_placeE)
_ZN40_INTERNAL_be9f8a70_4_k_cu_ee9d67b8_351404cuda3std3__48in_placeE:
	.zero		1
	.type		_ZN40_INTERNAL_be9f8a70_4_k_cu_ee9d67b8_351404cuda3std6ranges3__45__cpo9iter_moveE,@object
	.size		_ZN40_INTERNAL_be9f8a70_4_k_cu_ee9d67b8_351404cuda3std6ranges3__45__cpo9iter_moveE,(_ZN40_INTERNAL_be9f8a70_4_k_cu_ee9d67b8_351404cuda3std3__45__cpo5beginE - _ZN40_INTERNAL_be9f8a70_4_k_cu_ee9d67b8_351404cuda3std6ranges3__45__cpo9iter_moveE)
_ZN40_INTERNAL_be9f8a70_4_k_cu_ee9d67b8_351404cuda3std6ranges3__45__cpo9iter_moveE:
	.zero		1
	.type		_ZN40_INTERNAL_be9f8a70_4_k_cu_ee9d67b8_351404cuda3std3__45__cpo5beginE,@object
	.size		_ZN40_INTERNAL_be9f8a70_4_k_cu_ee9d67b8_351404cuda3std3__45__cpo5beginE,(_ZN40_INTERNAL_be9f8a70_4_k_cu_ee9d67b8_351404cuda3std3__442_GLOBAL__N__be9f8a70_4_k_cu_ee9d67b8_351406ignoreE - _ZN40_INTERNAL_be9f8a70_4_k_cu_ee9d67b8_351404cuda3std3__45__cpo5beginE)
_ZN40_INTERNAL_be9f8a70_4_k_cu_ee9d67b8_351404cuda3std3__45__cpo5beginE:
	.zero		1
	.type		_ZN40_INTERNAL_be9f8a70_4_k_cu_ee9d67b8_351404cuda3std3__442_GLOBAL__N__be9f8a70_4_k_cu_ee9d67b8_351406ignoreE,@object
	.size		_ZN40_INTERNAL_be9f8a70_4_k_cu_ee9d67b8_351404cuda3std3__442_GLOBAL__N__be9f8a70_4_k_cu_ee9d67b8_351406ignoreE,(_ZN40_INTERNAL_be9f8a70_4_k_cu_ee9d67b8_351404cute7productE - _ZN40_INTERNAL_be9f8a70_4_k_cu_ee9d67b8_351404cuda3std3__442_GLOBAL__N__be9f8a70_4_k_cu_ee9d67b8_351406ignoreE)
_ZN40_INTERNAL_be9f8a70_4_k_cu_ee9d67b8_351404cuda3std3__442_GLOBAL__N__be9f8a70_4_k_cu_ee9d67b8_351406ignoreE:
	.zero		1
	.type		_ZN40_INTERNAL_be9f8a70_4_k_cu_ee9d67b8_351404cute7productE,@object
	.size		_ZN40_INTERNAL_be9f8a70_4_k_cu_ee9d67b8_351404cute7productE,(_ZN40_INTERNAL_be9f8a70_4_k_cu_ee9d67b8_351404cuda3std3__45__cpo3endE - _ZN40_INTERNAL_be9f8a70_4_k_cu_ee9d67b8_351404cute7productE)
_ZN40_INTERNAL_be9f8a70_4_k_cu_ee9d67b8_351404cute7productE:
	.zero		1
	.type		_ZN40_INTERNAL_be9f8a70_4_k_cu_ee9d67b8_351404cuda3std3__45__cpo3endE,@object
	.size		_ZN40_INTERNAL_be9f8a70_4_k_cu_ee9d67b8_351404cuda3std3__45__cpo3endE,(_ZN40_INTERNAL_be9f8a70_4_k_cu_ee9d67b8_351404cuda3std3__419piecewise_constructE - _ZN40_INTERNAL_be9f8a70_4_k_cu_ee9d67b8_351404cuda3std3__45__cpo3endE)
_ZN40_INTERNAL_be9f8a70_4_k_cu_ee9d67b8_351404cuda3std3__45__cpo3endE:
	.zero		1
	.type		_ZN40_INTERNAL_be9f8a70_4_k_cu_ee9d67b8_351404cuda3std3__419piecewise_constructE,@object
	.size		_ZN40_INTERNAL_be9f8a70_4_k_cu_ee9d67b8_351404cuda3std3__419piecewise_constructE,(_ZN40_INTERNAL_be9f8a70_4_k_cu_ee9d67b8_351404cuda3std3__45__cpo4cendE - _ZN40_INTERNAL_be9f8a70_4_k_cu_ee9d67b8_351404cuda3std3__419piecewise_constructE)
_ZN40_INTERNAL_be9f8a70_4_k_cu_ee9d67b8_351404cuda3std3__419piecewise_constructE:
	.zero		1
	.type		_ZN40_INTERNAL_be9f8a70_4_k_cu_ee9d67b8_351404cuda3std3__45__cpo4cendE,@object
	.size		_ZN40_INTERNAL_be9f8a70_4_k_cu_ee9d67b8_351404cuda3std3__45__cpo4cendE,(_ZN40_INTERNAL_be9f8a70_4_k_cu_ee9d67b8_351404cuda3std6ranges3__45__cpo4swapE - _ZN40_INTERNAL_be9f8a70_4_k_cu_ee9d67b8_351404cuda3std3__45__cpo4cendE)
_ZN40_INTERNAL_be9f8a70_4_k_cu_ee9d67b8_351404cuda3std3__45__cpo4cendE:
	.zero		1
	.type		_ZN40_INTERNAL_be9f8a70_4_k_cu_ee9d67b8_351404cuda3std6ranges3__45__cpo4swapE,@object
	.size		_ZN40_INTERNAL_be9f8a70_4_k_cu_ee9d67b8_351404cuda3std6ranges3__45__cpo4swapE,(.L_10 - _ZN40_INTERNAL_be9f8a70_4_k_cu_ee9d67b8_351404cuda3std6ranges3__45__cpo4swapE)
_ZN40_INTERNAL_be9f8a70_4_k_cu_ee9d67b8_351404cuda3std6ranges3__45__cpo4swapE:
	.zero		1
.L_10:


//--------------------- .nv.constant0._ZN7cutlass13device_kernelINS_4gemm6kernel13GemmUniversalIN4cute5tupleIJiiiiEEENS1_10collective13CollectiveMmaINS1_35MainloopSm100TmaUmmaWarpSpecializedILi6ELi2ELi4ENS5_IJNS4_1CILi1EEENSA_ILi2EEESB_EEEEENS5_IJNSA_ILi128EEESF_NSA_ILi64EEEEEENS_6half_tENS5_IJSB_llEEESI_NS5_IJlSB_lEEENS4_8TiledMMAINS4_8MMA_AtomIJNS4_20SM100_MMA_F16BF16_SSISI_SI_fLi128ELi128ELNS4_4UMMA5MajorE1ELSP_0ELNSO_7ScaleInE0ELSQ_0EEEEEENS4_6LayoutINS5_IJSB_SB_SB_EEENS5_IJNSA_ILi0EEESV_SV_EEEEENS5_IJNS4_10UnderscoreESY_SY_EEEEENS4_23SM90_TMA_LOAD_MULTICASTENS4_14ComposedLayoutINS4_7SwizzleILi3ELi4ELi3EEENS4_18smem_ptr_flag_bitsILi16EEENST_INS5_IJSG_NSA_ILi8EEEEEENS5_IJSB_SG_EEEEEEEvNS4_8identityENS4_13SM90_TMA_LOADENS12_IS14_S16_NST_INS5_IJS17_SG_EEENS5_IJSG_SB_EEEEEEEvS1C_EENS_8epilogue10collective18CollectiveEpilogueINS1J_23Sm100TmaWarpSpecializedILi4ELi2ELi32ELb1ELb0EEEJSH_NS5_IJNST_ISF_SB_EENST_INSA_ILi32EEESB_EEEEESI_SK_SI_SK_NS1J_6fusion15FusionCallbacksIS1N_NS1S_17LinearCombinationISI_fSI_fLNS_15FloatRoundStyleE2EEESH_S1R_JEEENS4_5SM1004TMEM4LOAD26SM100_TMEM_LOAD_32dp32b32xES1D_NS12_INS13_ILi2ELi4ELi3EEES16_NST_INS5_IJS17_S1P_EEENS5_IJS1P_SB_EEEEEEENS4_39AutoVectorizingCopyWithAssumedAlignmentILi128EEENS4_14SM90_TMA_STOREES26_S28_S28_EEEvvEEEEvNT_6ParamsE --------------------------
	.section	.nv.constant0._ZN7cutlass13device_kernelINS_4gemm6kernel13GemmUniversalIN4cute5tupleIJiiiiEEENS1_10collective13CollectiveMmaINS1_35MainloopSm100TmaUmmaWarpSpecializedILi6ELi2ELi4ENS5_IJNS4_1CILi1EEENSA_ILi2EEESB_EEEEENS5_IJNSA_ILi128EEESF_NSA_ILi64EEEEEENS_6half_tENS5_IJSB_llEEESI_NS5_IJlSB_lEEENS4_8TiledMMAINS4_8MMA_AtomIJNS4_20SM100_MMA_F16BF16_SSISI_SI_fLi128ELi128ELNS4_4UMMA5MajorE1ELSP_0ELNSO_7ScaleInE0ELSQ_0EEEEEENS4_6LayoutINS5_IJSB_SB_SB_EEENS5_IJNSA_ILi0EEESV_SV_EEEEENS5_IJNS4_10UnderscoreESY_SY_EEEEENS4_23SM90_TMA_LOAD_MULTICASTENS4_14ComposedLayoutINS4_7SwizzleILi3ELi4ELi3EEENS4_18smem_ptr_flag_bitsILi16EEENST_INS5_IJSG_NSA_ILi8EEEEEENS5_IJSB_SG_EEEEEEEvNS4_8identityENS4_13SM90_TMA_LOADENS12_IS14_S16_NST_INS5_IJS17_SG_EEENS5_IJSG_SB_EEEEEEEvS1C_EENS_8epilogue10collective18CollectiveEpilogueINS1J_23Sm100TmaWarpSpecializedILi4ELi2ELi32ELb1ELb0EEEJSH_NS5_IJNST_ISF_SB_EENST_INSA_ILi32EEESB_EEEEESI_SK_SI_SK_NS1J_6fusion15FusionCallbacksIS1N_NS1S_17LinearCombinationISI_fSI_fLNS_15FloatRoundStyleE2EEESH_S1R_JEEENS4_5SM1004TMEM4LOAD26SM100_TMEM_LOAD_32dp32b32xES1D_NS12_INS13_ILi2ELi4ELi3EEES16_NST_INS5_IJS17_S1P_EEENS5_IJS1P_SB_EEEEEEENS4_39AutoVectorizingCopyWithAssumedAlignmentILi128EEENS4_14SM90_TMA_STOREES26_S28_S28_EEEvvEEEEvNT_6ParamsE,"a",@progbits
	.sectionflags	@""
	.align	4
.nv.constant0._ZN7cutlass13device_kernelINS_4gemm6kernel13GemmUniversalIN4cute5tupleIJiiiiEEENS1_10collective13CollectiveMmaINS1_35MainloopSm100TmaUmmaWarpSpecializedILi6ELi2ELi4ENS5_IJNS4_1CILi1EEENSA_ILi2EEESB_EEEEENS5_IJNSA_ILi128EEESF_NSA_ILi64EEEEEENS_6half_tENS5_IJSB_llEEESI_NS5_IJlSB_lEEENS4_8TiledMMAINS4_8MMA_AtomIJNS4_20SM100_MMA_F16BF16_SSISI_SI_fLi128ELi128ELNS4_4UMMA5MajorE1ELSP_0ELNSO_7ScaleInE0ELSQ_0EEEEEENS4_6LayoutINS5_IJSB_SB_SB_EEENS5_IJNSA_ILi0EEESV_SV_EEEEENS5_IJNS4_10UnderscoreESY_SY_EEEEENS4_23SM90_TMA_LOAD_MULTICASTENS4_14ComposedLayoutINS4_7SwizzleILi3ELi4ELi3EEENS4_18smem_ptr_flag_bitsILi16EEENST_INS5_IJSG_NSA_ILi8EEEEEENS5_IJSB_SG_EEEEEEEvNS4_8identityENS4_13SM90_TMA_LOADENS12_IS14_S16_NST_INS5_IJS17_SG_EEENS5_IJSG_SB_EEEEEEEvS1C_EENS_8epilogue10collective18CollectiveEpilogueINS1J_23Sm100TmaWarpSpecializedILi4ELi2ELi32ELb1ELb0EEEJSH_NS5_IJNST_ISF_SB_EENST_INSA_ILi32EEESB_EEEEESI_SK_SI_SK_NS1J_6fusion15FusionCallbacksIS1N_NS1S_17LinearCombinationISI_fSI_fLNS_15FloatRoundStyleE2EEESH_S1R_JEEENS4_5SM1004TMEM4LOAD26SM100_TMEM_LOAD_32dp32b32xES1D_NS12_INS13_ILi2ELi4ELi3EEES16_NST_INS5_IJS17_S1P_EEENS5_IJS1P_SB_EEEEEEENS4_39AutoVectorizingCopyWithAssumedAlignmentILi128EEENS4_14SM90_TMA_STOREES26_S28_S28_EEEvvEEEEvNT_6ParamsE:
	.zero		2944


//--------------------- SYMBOLS --------------------------

	.type		.nv.reservedSmem.offset0,@object
	.size		.nv.reservedSmem.offset0,0x4
	.type		.nv.reservedSmem.cap,@object
	.size		.nv.reservedSmem.cap,0x4
	.type		__assertfail,@function
